	.target	sm_90a

	.elftype	@"ET_EXEC"


//--------------------- .note.nv.tkinfo           --------------------------
	.section	.note.nv.tkinfo,"",@"SHT_NOTE"
	.sectionflags	@"SHF_NOTE_NV_TKINFO"
	.tkinfo
        /*0018*/ 	.word	0x00000002
        /*0030*/ 	.string	""
        /*0030*/ 	.string	"ptxas"
        /*0030*/ 	.string	"Cuda compilation tools, release 13.0, V13.0.88"
        /*0030*/ 	.string	"Build cuda_13.0.r13.0/compiler.36424714_0"
        /*0030*/ 	.string	"-arch sm_90a -m 64 "



//--------------------- .note.nv.cuinfo           --------------------------
	.section	.note.nv.cuinfo,"",@"SHT_NOTE"
	.sectionflags	@"SHF_NOTE_NV_CUINFO"
        /*0018*/ 	.short	0x0002
        /*001a*/ 	.short	0x005a
        /*001c*/ 	.short	0x0082
	.zero		2


//--------------------- .nv.info                  --------------------------
	.section	.nv.info,"",@"SHT_CUDA_INFO"
	.align	4


	//----- nvinfo : EIATTR_REGCOUNT
	.align		4
        /*0000*/ 	.byte	0x04, 0x2f
        /*0002*/ 	.short	(.L_12 - .L_11)
	.align		4
.L_11:
        /*0004*/ 	.word	index@(_ZN7cutlass13device_kernelINS_4gemm6kernel13GemmUniversalIN4cute5tupleIJiiiiEEENS1_10collective13CollectiveMmaINS1_37MainloopSm90TmaGmmaWarpSpecializedFP8ILi37ENS5_IJNS4_1CILi1EEESB_SB_EEENS1_32KernelTmaWarpSpecializedPingpongEEENS5_IJNSA_ILi64EEENSA_ILi128EEENSA_ILi32EEEEEENS_12float_e4m3_tENS5_IJlSB_lEEESJ_SK_NS4_8TiledMMAINS4_8MMA_AtomIJNS4_4SM904GMMA31MMA_64x128x32_F32E4M3E4M3_SS_TNILNSO_7ScaleInE1ELSQ_1EEEEEENS4_6LayoutISC_NS5_IJNSA_ILi0EEESU_SU_EEEEENS5_IJNS4_10UnderscoreESX_SX_EEEEENS4_13SM90_TMA_LOADENS4_14ComposedLayoutINS4_7SwizzleILi1ELi4ELi3EEENS4_18smem_ptr_flag_bitsILi8EEENST_INS5_IJNSA_ILi8EEESH_EEENS5_IJSH_SB_EEEEEEEvNS4_8identityES10_S1A_vS1B_EENS_8epilogue10collective6detail29Sm90TmaWarpSpecializedAdapterINS1E_15DefaultEpilogueISJ_SK_SK_NS1D_6thread17LinearCombinationISJ_Li1EffLNS1I_9ScaleType4KindE0ELNS_15FloatRoundStyleE2ESJ_EENS1_15EpilogueDefaultEEEEEvvEEEEvNT_6ParamsE)
        /*0008*/ 	.word	0x000000a8


	//----- nvinfo : EIATTR_FRAME_SIZE
	.align		4
.L_12:
        /*000c*/ 	.byte	0x04, 0x11
        /*000e*/ 	.short	(.L_14 - .L_13)
	.align		4
.L_13:
        /*0010*/ 	.word	index@(_ZN7cutlass13device_kernelINS_4gemm6kernel13GemmUniversalIN4cute5tupleIJiiiiEEENS1_10collective13CollectiveMmaINS1_37MainloopSm90TmaGmmaWarpSpecializedFP8ILi37ENS5_IJNS4_1CILi1EEESB_SB_EEENS1_32KernelTmaWarpSpecializedPingpongEEENS5_IJNSA_ILi64EEENSA_ILi128EEENSA_ILi32EEEEEENS_12float_e4m3_tENS5_IJlSB_lEEESJ_SK_NS4_8TiledMMAINS4_8MMA_AtomIJNS4_4SM904GMMA31MMA_64x128x32_F32E4M3E4M3_SS_TNILNSO_7ScaleInE1ELSQ_1EEEEEENS4_6LayoutISC_NS5_IJNSA_ILi0EEESU_SU_EEEEENS5_IJNS4_10UnderscoreESX_SX_EEEEENS4_13SM90_TMA_LOADENS4_14ComposedLayoutINS4_7SwizzleILi1ELi4ELi3EEENS4_18smem_ptr_flag_bitsILi8EEENST_INS5_IJNSA_ILi8EEESH_EEENS5_IJSH_SB_EEEEEEEvNS4_8identityES10_S1A_vS1B_EENS_8epilogue10collective6detail29Sm90TmaWarpSpecializedAdapterINS1E_15DefaultEpilogueISJ_SK_SK_NS1D_6thread17LinearCombinationISJ_Li1EffLNS1I_9ScaleType4KindE0ELNS_15FloatRoundStyleE2ESJ_EENS1_15EpilogueDefaultEEEEEvvEEEEvNT_6ParamsE)
        /*0014*/ 	.word	0x00000000


	//----- nvinfo : EIATTR_MIN_STACK_SIZE
	.align		4
.L_14:
        /*0018*/ 	.byte	0x04, 0x12
        /*001a*/ 	.short	(.L_16 - .L_15)
	.align		4
.L_15:
        /*001c*/ 	.word	index@(_ZN7cutlass13device_kernelINS_4gemm6kernel13GemmUniversalIN4cute5tupleIJiiiiEEENS1_10collective13CollectiveMmaINS1_37MainloopSm90TmaGmmaWarpSpecializedFP8ILi37ENS5_IJNS4_1CILi1EEESB_SB_EEENS1_32KernelTmaWarpSpecializedPingpongEEENS5_IJNSA_ILi64EEENSA_ILi128EEENSA_ILi32EEEEEENS_12float_e4m3_tENS5_IJlSB_lEEESJ_SK_NS4_8TiledMMAINS4_8MMA_AtomIJNS4_4SM904GMMA31MMA_64x128x32_F32E4M3E4M3_SS_TNILNSO_7ScaleInE1ELSQ_1EEEEEENS4_6LayoutISC_NS5_IJNSA_ILi0EEESU_SU_EEEEENS5_IJNS4_10UnderscoreESX_SX_EEEEENS4_13SM90_TMA_LOADENS4_14ComposedLayoutINS4_7SwizzleILi1ELi4ELi3EEENS4_18smem_ptr_flag_bitsILi8EEENST_INS5_IJNSA_ILi8EEESH_EEENS5_IJSH_SB_EEEEEEEvNS4_8identityES10_S1A_vS1B_EENS_8epilogue10collective6detail29Sm90TmaWarpSpecializedAdapterINS1E_15DefaultEpilogueISJ_SK_SK_NS1D_6thread17LinearCombinationISJ_Li1EffLNS1I_9ScaleType4KindE0ELNS_15FloatRoundStyleE2ESJ_EENS1_15EpilogueDefaultEEEEEvvEEEEvNT_6ParamsE)
        /*0020*/ 	.word	0x00000000
.L_16:


//--------------------- .nv.compat                --------------------------
	.section	.nv.compat,"",@"SHT_CUDA_COMPAT_INFO"
	.align	4
        /*0000*/ 	.byte	0x02, 0x09, 0x01, 0x00, 0x02, 0x02, 0x04, 0x00, 0x02, 0x05, 0x05, 0x00, 0x03, 0x07, 0x01, 0x01
        /*0010*/ 	.byte	0x02, 0x03, 0x01, 0x00, 0x02, 0x06, 0x01, 0x00, 0x04, 0x0b, 0x08, 0x00, 0x00, 0x00, 0x00, 0x00
        /*0020*/ 	.byte	0x00, 0x00, 0x00, 0x00


//--------------------- .nv.info._ZN7cutlass13device_kernelINS_4gemm6kernel13GemmUniversalIN4cute5tupleIJiiiiEEENS1_10collective13CollectiveMmaINS1_37MainloopSm90TmaGmmaWarpSpecializedFP8ILi37ENS5_IJNS4_1CILi1EEESB_SB_EEENS1_32KernelTmaWarpSpecializedPingpongEEENS5_IJNSA_ILi64EEENSA_ILi128EEENSA_ILi32EEEEEENS_12float_e4m3_tENS5_IJlSB_lEEESJ_SK_NS4_8TiledMMAINS4_8MMA_AtomIJNS4_4SM904GMMA31MMA_64x128x32_F32E4M3E4M3_SS_TNILNSO_7ScaleInE1ELSQ_1EEEEEENS4_6LayoutISC_NS5_IJNSA_ILi0EEESU_SU_EEEEENS5_IJNS4_10UnderscoreESX_SX_EEEEENS4_13SM90_TMA_LOADENS4_14ComposedLayoutINS4_7SwizzleILi1ELi4ELi3EEENS4_18smem_ptr_flag_bitsILi8EEENST_INS5_IJNSA_ILi8EEESH_EEENS5_IJSH_SB_EEEEEEEvNS4_8identityES10_S1A_vS1B_EENS_8epilogue10collective6detail29Sm90TmaWarpSpecializedAdapterINS1E_15DefaultEpilogueISJ_SK_SK_NS1D_6thread17LinearCombinationISJ_Li1EffLNS1I_9ScaleType4KindE0ELNS_15FloatRoundStyleE2ESJ_EENS1_15EpilogueDefaultEEEEEvvEEEEvNT_6ParamsE --------------------------
	.section	.nv.info._ZN7cutlass13device_kernelINS_4gemm6kernel13GemmUniversalIN4cute5tupleIJiiiiEEENS1_10collective13CollectiveMmaINS1_37MainloopSm90TmaGmmaWarpSpecializedFP8ILi37ENS5_IJNS4_1CILi1EEESB_SB_EEENS1_32KernelTmaWarpSpecializedPingpongEEENS5_IJNSA_ILi64EEENSA_ILi128EEENSA_ILi32EEEEEENS_12float_e4m3_tENS5_IJlSB_lEEESJ_SK_NS4_8TiledMMAINS4_8MMA_AtomIJNS4_4SM904GMMA31MMA_64x128x32_F32E4M3E4M3_SS_TNILNSO_7ScaleInE1ELSQ_1EEEEEENS4_6LayoutISC_NS5_IJNSA_ILi0EEESU_SU_EEEEENS5_IJNS4_10UnderscoreESX_SX_EEEEENS4_13SM90_TMA_LOADENS4_14ComposedLayoutINS4_7SwizzleILi1ELi4ELi3EEENS4_18smem_ptr_flag_bitsILi8EEENST_INS5_IJNSA_ILi8EEESH_EEENS5_IJSH_SB_EEEEEEEvNS4_8identityES10_S1A_vS1B_EENS_8epilogue10collective6detail29Sm90TmaWarpSpecializedAdapterINS1E_15DefaultEpilogueISJ_SK_SK_NS1D_6thread17LinearCombinationISJ_Li1EffLNS1I_9ScaleType4KindE0ELNS_15FloatRoundStyleE2ESJ_EENS1_15EpilogueDefaultEEEEEvvEEEEvNT_6ParamsE,"",@"SHT_CUDA_INFO"
	.sectionflags	@""
	.align	4


	//----- nvinfo : EIATTR_CUDA_API_VERSION
	.align		4
        /*0000*/ 	.byte	0x04, 0x37
        /*0002*/ 	.short	(.L_18 - .L_17)
.L_17:
        /*0004*/ 	.word	0x00000082


	//----- nvinfo : EIATTR_KPARAM_INFO
	.align		4
.L_18:
        /*0008*/ 	.byte	0x04, 0x17
        /*000a*/ 	.short	(.L_20 - .L_19)
.L_19:
        /*000c*/ 	.word	0x00000000
        /*0010*/ 	.short	0x0000
        /*0012*/ 	.short	0x0070
        /*0014*/ 	.byte	0x00, 0xf0, 0x01, 0x10


	//----- nvinfo : EIATTR_SPARSE_MMA_MASK
	.align		4
.L_20:
        /*0018*/ 	.byte	0x03, 0x50
        /*001a*/ 	.short	0x0000


	//----- nvinfo : EIATTR_MAXREG_COUNT
	.align		4
        /*001c*/ 	.byte	0x03, 0x1b
        /*001e*/ 	.short	0x00a8


	//----- nvinfo : EIATTR_NUM_BARRIERS
	.align		4
        /*0020*/ 	.byte	0x02, 0x4c
        /*0022*/ 	.byte	0x01
	.zero		1


	//----- nvinfo : EIATTR_MERCURY_ISA_VERSION
	.align		4
        /*0024*/ 	.byte	0x03, 0x5f
        /*0026*/ 	.short	0x0101


	//----- nvinfo : EIATTR_INT_WARP_WIDE_INSTR_OFFSETS
	.align		4
        /*0028*/ 	.byte	0x04, 0x31
        /*002a*/ 	.short	(.L_22 - .L_21)


	//   ....[0]....
.L_21:
        /*002c*/ 	.word	0x00000870


	//   ....[1]....
        /*0030*/ 	.word	0x00000890


	//   ....[2]....
        /*0034*/ 	.word	0x00000910


	//   ....[3]....
        /*0038*/ 	.word	0x00000920


	//   ....[4]....
        /*003c*/ 	.word	0x00000930


	//   ....[5]....
        /*0040*/ 	.word	0x00000950


	//   ....[6]....
        /*0044*/ 	.word	0x000009a0


	//   ....[7]....
        /*0048*/ 	.word	0x000009c0


	//----- nvinfo : EIATTR_COOP_GROUP_MASK_REGIDS
	.align		4
.L_22:
        /*004c*/ 	.byte	0x04, 0x29
        /*004e*/ 	.short	(.L_24 - .L_23)


	//   ....[0]....
.L_23:
        /*0050*/ 	.word	0xffffffff


	//   ....[1]....
        /*0054*/ 	.word	0xffffffff


	//   ....[2]....
        /*0058*/ 	.word	0xffffffff


	//   ....[3]....
        /*005c*/ 	.word	0xffffffff


	//   ....[4]....
        /*0060*/ 	.word	0xffffffff


	//   ....[5]....
        /*0064*/ 	.word	0xffffffff


	//----- nvinfo : EIATTR_COOP_GROUP_INSTR_OFFSETS
	.align		4
.L_24:
        /*0068*/ 	.byte	0x04, 0x28
        /*006a*/ 	.short	(.L_26 - .L_25)


	//   ....[0]....
.L_25:
        /*006c*/ 	.word	0x00000060


	//   ....[1]....
        /*0070*/ 	.word	0x00000070


	//   ....[2]....
        /*0074*/ 	.word	0x00000130


	//   ....[3]....
        /*0078*/ 	.word	0x00000710


	//   ....[4]....
        /*007c*/ 	.word	0x00000750


	//   ....[5]....
        /*0080*/ 	.word	0x00000790


	//----- nvinfo : EIATTR_REG_RECONFIG
	.align		4
.L_26:
        /*0084*/ 	.byte	0x01, 0x54
	.zero		2


	//----- nvinfo : EIATTR_MBARRIER_INSTR_OFFSETS
	.align		4
        /*0088*/ 	.byte	0x04, 0x39
        /*008a*/ 	.short	(.L_28 - .L_27)


	//   ....[0]....
.L_27:
        /*008c*/ 	.word	0x00000250
        /*0090*/ 	.word	0x000000ff
        /*0094*/ 	.word	0x00000000
        /*0098*/ 	.short	0x0100
        /*009a*/ 	.byte	0x08
	.zero		1


	//   ....[1]....
        /*009c*/ 	.word	0x00000260
        /*00a0*/ 	.word	0x000000ff
        /*00a4*/ 	.word	0x00000128
        /*00a8*/ 	.short	0x0100
        /*00aa*/ 	.byte	0x08
	.zero		1


	//   ....[2]....
        /*00ac*/ 	.word	0x00000270
        /*00b0*/ 	.word	0x000000ff
        /*00b4*/ 	.word	0x00000008
        /*00b8*/ 	.short	0x0100
        /*00ba*/ 	.byte	0x08
	.zero		1


	//   ....[3]....
        /*00bc*/ 	.word	0x00000280
        /*00c0*/ 	.word	0x000000ff
        /*00c4*/ 	.word	0x00000130
        /*00c8*/ 	.short	0x0100
        /*00ca*/ 	.byte	0x08
	.zero		1


	//   ....[4]....
        /*00cc*/ 	.word	0x00000290
        /*00d0*/ 	.word	0x000000ff
        /*00d4*/ 	.word	0x00000010
        /*00d8*/ 	.short	0x0100
        /*00da*/ 	.byte	0x08
	.zero		1


	//   ....[5]....
        /*00dc*/ 	.word	0x000002a0
        /*00e0*/ 	.word	0x000000ff
        /*00e4*/ 	.word	0x00000138
        /*00e8*/ 	.short	0x0100
        /*00ea*/ 	.byte	0x08
	.zero		1


	//   ....[6]....
        /*00ec*/ 	.word	0x000002b0
        /*00f0*/ 	.word	0x000000ff
        /*00f4*/ 	.word	0x00000018
        /*00f8*/ 	.short	0x0100
        /*00fa*/ 	.byte	0x08
	.zero		1


	//   ....[7]....
        /*00fc*/ 	.word	0x000002c0
        /*0100*/ 	.word	0x000000ff
        /*0104*/ 	.word	0x00000140
        /*0108*/ 	.short	0x0100
        /*010a*/ 	.byte	0x08
	.zero		1


	//   ....[8]....
        /*010c*/ 	.word	0x000002d0
        /*0110*/ 	.word	0x000000ff
        /*0114*/ 	.word	0x00000020
        /*0118*/ 	.short	0x0100
        /*011a*/ 	.byte	0x08
	.zero		1


	//   ....[9]....
        /*011c*/ 	.word	0x000002e0
        /*0120*/ 	.word	0x000000ff
        /*0124*/ 	.word	0x00000148
        /*0128*/ 	.short	0x0100
        /*012a*/ 	.byte	0x08
	.zero		1


	//   ....[10]....
        /*012c*/ 	.word	0x000002f0
        /*0130*/ 	.word	0x000000ff
        /*0134*/ 	.word	0x00000028
        /*0138*/ 	.short	0x0100
        /*013a*/ 	.byte	0x08
	.zero		1


	//   ....[11]....
        /*013c*/ 	.word	0x00000300
        /*0140*/ 	.word	0x000000ff
        /*0144*/ 	.word	0x00000150
        /*0148*/ 	.short	0x0100
        /*014a*/ 	.byte	0x08
	.zero		1


	//   ....[12]....
        /*014c*/ 	.word	0x00000310
        /*0150*/ 	.word	0x000000ff
        /*0154*/ 	.word	0x00000030
        /*0158*/ 	.short	0x0100
        /*015a*/ 	.byte	0x08
	.zero		1


	//   ....[13]....
        /*015c*/ 	.word	0x00000320
        /*0160*/ 	.word	0x000000ff
        /*0164*/ 	.word	0x00000158
        /*0168*/ 	.short	0x0100
        /*016a*/ 	.byte	0x08
	.zero		1


	//   ....[14]....
        /*016c*/ 	.word	0x00000330
        /*0170*/ 	.word	0x000000ff
        /*0174*/ 	.word	0x00000038
        /*0178*/ 	.short	0x0100
        /*017a*/ 	.byte	0x08
	.zero		1


	//   ....[15]....
        /*017c*/ 	.word	0x00000340
        /*0180*/ 	.word	0x000000ff
        /*0184*/ 	.word	0x00000160
        /*0188*/ 	.short	0x0100
        /*018a*/ 	.byte	0x08
	.zero		1


	//   ....[16]....
        /*018c*/ 	.word	0x00000350
        /*0190*/ 	.word	0x000000ff
        /*0194*/ 	.word	0x00000040
        /*0198*/ 	.short	0x0100
        /*019a*/ 	.byte	0x08
	.zero		1


	//   ....[17]....
        /*019c*/ 	.word	0x00000360
        /*01a0*/ 	.word	0x000000ff
        /*01a4*/ 	.word	0x00000168
        /*01a8*/ 	.short	0x0100
        /*01aa*/ 	.byte	0x08
	.zero		1


	//   ....[18]....
        /*01ac*/ 	.word	0x00000370
        /*01b0*/ 	.word	0x000000ff
        /*01b4*/ 	.word	0x00000048
        /*01b8*/ 	.short	0x0100
        /*01ba*/ 	.byte	0x08
	.zero		1


	//   ....[19]....
        /*01bc*/ 	.word	0x00000380
        /*01c0*/ 	.word	0x000000ff
        /*01c4*/ 	.word	0x00000170
        /*01c8*/ 	.short	0x0100
        /*01ca*/ 	.byte	0x08
	.zero		1


	//   ....[20]....
        /*01cc*/ 	.word	0x00000390
        /*01d0*/ 	.word	0x000000ff
        /*01d4*/ 	.word	0x00000050
        /*01d8*/ 	.short	0x0100
        /*01da*/ 	.byte	0x08
	.zero		1


	//   ....[21]....
        /*01dc*/ 	.word	0x000003a0
        /*01e0*/ 	.word	0x000000ff
        /*01e4*/ 	.word	0x00000178
        /*01e8*/ 	.short	0x0100
        /*01ea*/ 	.byte	0x08
	.zero		1


	//   ....[22]....
        /*01ec*/ 	.word	0x000003b0
        /*01f0*/ 	.word	0x000000ff
        /*01f4*/ 	.word	0x00000058
        /*01f8*/ 	.short	0x0100
        /*01fa*/ 	.byte	0x08
	.zero		1


	//   ....[23]....
        /*01fc*/ 	.word	0x000003c0
        /*0200*/ 	.word	0x000000ff
        /*0204*/ 	.word	0x00000180
        /*0208*/ 	.short	0x0100
        /*020a*/ 	.byte	0x08
	.zero		1


	//   ....[24]....
        /*020c*/ 	.word	0x000003d0
        /*0210*/ 	.word	0x000000ff
        /*0214*/ 	.word	0x00000060
        /*0218*/ 	.short	0x0100
        /*021a*/ 	.byte	0x08
	.zero		1


	//   ....[25]....
        /*021c*/ 	.word	0x000003e0
        /*0220*/ 	.word	0x000000ff
        /*0224*/ 	.word	0x00000188
        /*0228*/ 	.short	0x0100
        /*022a*/ 	.byte	0x08
	.zero		1


	//   ....[26]....
        /*022c*/ 	.word	0x000003f0
        /*0230*/ 	.word	0x000000ff
        /*0234*/ 	.word	0x00000068
        /*0238*/ 	.short	0x0100
        /*023a*/ 	.byte	0x08
	.zero		1


	//   ....[27]....
        /*023c*/ 	.word	0x00000400
        /*0240*/ 	.word	0x000000ff
        /*0244*/ 	.word	0x00000190
        /*0248*/ 	.short	0x0100
        /*024a*/ 	.byte	0x08
	.zero		1


	//   ....[28]....
        /*024c*/ 	.word	0x00000410
        /*0250*/ 	.word	0x000000ff
        /*0254*/ 	.word	0x00000070
        /*0258*/ 	.short	0x0100
        /*025a*/ 	.byte	0x08
	.zero		1


	//   ....[29]....
        /*025c*/ 	.word	0x00000420
        /*0260*/ 	.word	0x000000ff
        /*0264*/ 	.word	0x00000198
        /*0268*/ 	.short	0x0100
        /*026a*/ 	.byte	0x08
	.zero		1


	//   ....[30]....
        /*026c*/ 	.word	0x00000430
        /*0270*/ 	.word	0x000000ff
        /*0274*/ 	.word	0x00000078
        /*0278*/ 	.short	0x0100
        /*027a*/ 	.byte	0x08
	.zero		1


	//   ....[31]....
        /*027c*/ 	.word	0x00000440
        /*0280*/ 	.word	0x000000ff
        /*0284*/ 	.word	0x000001a0
        /*0288*/ 	.short	0x0100
        /*028a*/ 	.byte	0x08
	.zero		1


	//   ....[32]....
        /*028c*/ 	.word	0x00000450
        /*0290*/ 	.word	0x000000ff
        /*0294*/ 	.word	0x00000080
        /*0298*/ 	.short	0x0100
        /*029a*/ 	.byte	0x08
	.zero		1


	//   ....[33]....
        /*029c*/ 	.word	0x00000460
        /*02a0*/ 	.word	0x000000ff
        /*02a4*/ 	.word	0x000001a8
        /*02a8*/ 	.short	0x0100
        /*02aa*/ 	.byte	0x08
	.zero		1


	//   ....[34]....
        /*02ac*/ 	.word	0x00000470
        /*02b0*/ 	.word	0x000000ff
        /*02b4*/ 	.word	0x00000088
        /*02b8*/ 	.short	0x0100
        /*02ba*/ 	.byte	0x08
	.zero		1


	//   ....[35]....
        /*02bc*/ 	.word	0x00000480
        /*02c0*/ 	.word	0x000000ff
        /*02c4*/ 	.word	0x000001b0
        /*02c8*/ 	.short	0x0100
        /*02ca*/ 	.byte	0x08
	.zero		1


	//   ....[36]....
        /*02cc*/ 	.word	0x00000490
        /*02d0*/ 	.word	0x000000ff
        /*02d4*/ 	.word	0x00000090
        /*02d8*/ 	.short	0x0100
        /*02da*/ 	.byte	0x08
	.zero		1


	//   ....[37]....
        /*02dc*/ 	.word	0x000004a0
        /*02e0*/ 	.word	0x000000ff
        /*02e4*/ 	.word	0x000001b8
        /*02e8*/ 	.short	0x0100
        /*02ea*/ 	.byte	0x08
	.zero		1


	//   ....[38]....
        /*02ec*/ 	.word	0x000004b0
        /*02f0*/ 	.word	0x000000ff
        /*02f4*/ 	.word	0x00000098
        /*02f8*/ 	.short	0x0100
        /*02fa*/ 	.byte	0x08
	.zero		1


	//   ....[39]....
        /*02fc*/ 	.word	0x000004c0
        /*0300*/ 	.word	0x000000ff
        /*0304*/ 	.word	0x000001c0
        /*0308*/ 	.short	0x0100
        /*030a*/ 	.byte	0x08
	.zero		1


	//   ....[40]....
        /*030c*/ 	.word	0x000004d0
        /*0310*/ 	.word	0x000000ff
        /*0314*/ 	.word	0x000000a0
        /*0318*/ 	.short	0x0100
        /*031a*/ 	.byte	0x08
	.zero		1


	//   ....[41]....
        /*031c*/ 	.word	0x000004e0
        /*0320*/ 	.word	0x000000ff
        /*0324*/ 	.word	0x000001c8
        /*0328*/ 	.short	0x0100
        /*032a*/ 	.byte	0x08
	.zero		1


	//   ....[42]....
        /*032c*/ 	.word	0x000004f0
        /*0330*/ 	.word	0x000000ff
        /*0334*/ 	.word	0x000000a8
        /*0338*/ 	.short	0x0100
        /*033a*/ 	.byte	0x08
	.zero		1


	//   ....[43]....
        /*033c*/ 	.word	0x00000500
        /*0340*/ 	.word	0x000000ff
        /*0344*/ 	.word	0x000001d0
        /*0348*/ 	.short	0x0100
        /*034a*/ 	.byte	0x08
	.zero		1


	//   ....[44]....
        /*034c*/ 	.word	0x00000510
        /*0350*/ 	.word	0x000000ff
        /*0354*/ 	.word	0x000000b0
        /*0358*/ 	.short	0x0100
        /*035a*/ 	.byte	0x08
	.zero		1


	//   ....[45]....
        /*035c*/ 	.word	0x00000520
        /*0360*/ 	.word	0x000000ff
        /*0364*/ 	.word	0x000001d8
        /*0368*/ 	.short	0x0100
        /*036a*/ 	.byte	0x08
	.zero		1


	//   ....[46]....
        /*036c*/ 	.word	0x00000530
        /*0370*/ 	.word	0x000000ff
        /*0374*/ 	.word	0x000000b8
        /*0378*/ 	.short	0x0100
        /*037a*/ 	.byte	0x08
	.zero		1


	//   ....[47]....
        /*037c*/ 	.word	0x00000540
        /*0380*/ 	.word	0x000000ff
        /*0384*/ 	.word	0x000001e0
        /*0388*/ 	.short	0x0100
        /*038a*/ 	.byte	0x08
	.zero		1


	//   ....[48]....
        /*038c*/ 	.word	0x00000550
        /*0390*/ 	.word	0x000000ff
        /*0394*/ 	.word	0x000000c0
        /*0398*/ 	.short	0x0100
        /*039a*/ 	.byte	0x08
	.zero		1


	//   ....[49]....
        /*039c*/ 	.word	0x00000560
        /*03a0*/ 	.word	0x000000ff
        /*03a4*/ 	.word	0x000001e8
        /*03a8*/ 	.short	0x0100
        /*03aa*/ 	.byte	0x08
	.zero		1


	//   ....[50]....
        /*03ac*/ 	.word	0x00000570
        /*03b0*/ 	.word	0x000000ff
        /*03b4*/ 	.word	0x000000c8
        /*03b8*/ 	.short	0x0100
        /*03ba*/ 	.byte	0x08
	.zero		1


	//   ....[51]....
        /*03bc*/ 	.word	0x00000580
        /*03c0*/ 	.word	0x000000ff
        /*03c4*/ 	.word	0x000001f0
        /*03c8*/ 	.short	0x0100
        /*03ca*/ 	.byte	0x08
	.zero		1


	//   ....[52]....
        /*03cc*/ 	.word	0x00000590
        /*03d0*/ 	.word	0x000000ff
        /*03d4*/ 	.word	0x000000d0
        /*03d8*/ 	.short	0x0100
        /*03da*/ 	.byte	0x08
	.zero		1


	//   ....[53]....
        /*03dc*/ 	.word	0x000005a0
        /*03e0*/ 	.word	0x000000ff
        /*03e4*/ 	.word	0x000001f8
        /*03e8*/ 	.short	0x0100
        /*03ea*/ 	.byte	0x08
	.zero		1


	//   ....[54]....
        /*03ec*/ 	.word	0x000005b0
        /*03f0*/ 	.word	0x000000ff
        /*03f4*/ 	.word	0x000000d8
        /*03f8*/ 	.short	0x0100
        /*03fa*/ 	.byte	0x08
	.zero		1


	//   ....[55]....
        /*03fc*/ 	.word	0x000005c0
        /*0400*/ 	.word	0x000000ff
        /*0404*/ 	.word	0x00000200
        /*0408*/ 	.short	0x0100
        /*040a*/ 	.byte	0x08
	.zero		1


	//   ....[56]....
        /*040c*/ 	.word	0x000005d0
        /*0410*/ 	.word	0x000000ff
        /*0414*/ 	.word	0x000000e0
        /*0418*/ 	.short	0x0100
        /*041a*/ 	.byte	0x08
	.zero		1


	//   ....[57]....
        /*041c*/ 	.word	0x000005e0
        /*0420*/ 	.word	0x000000ff
        /*0424*/ 	.word	0x00000208
        /*0428*/ 	.short	0x0100
        /*042a*/ 	.byte	0x08
	.zero		1


	//   ....[58]....
        /*042c*/ 	.word	0x000005f0
        /*0430*/ 	.word	0x000000ff
        /*0434*/ 	.word	0x000000e8
        /*0438*/ 	.short	0x0100
        /*043a*/ 	.byte	0x08
	.zero		1


	//   ....[59]....
        /*043c*/ 	.word	0x00000600
        /*0440*/ 	.word	0x000000ff
        /*0444*/ 	.word	0x00000210
        /*0448*/ 	.short	0x0100
        /*044a*/ 	.byte	0x08
	.zero		1


	//   ....[60]....
        /*044c*/ 	.word	0x00000610
        /*0450*/ 	.word	0x000000ff
        /*0454*/ 	.word	0x000000f0
        /*0458*/ 	.short	0x0100
        /*045a*/ 	.byte	0x08
	.zero		1


	//   ....[61]....
        /*045c*/ 	.word	0x00000620
        /*0460*/ 	.word	0x000000ff
        /*0464*/ 	.word	0x00000218
        /*0468*/ 	.short	0x0100
        /*046a*/ 	.byte	0x08
	.zero		1


	//   ....[62]....
        /*046c*/ 	.word	0x00000630
        /*0470*/ 	.word	0x000000ff
        /*0474*/ 	.word	0x000000f8
        /*0478*/ 	.short	0x0100
        /*047a*/ 	.byte	0x08
	.zero		1


	//   ....[63]....
        /*047c*/ 	.word	0x00000640
        /*0480*/ 	.word	0x000000ff
        /*0484*/ 	.word	0x00000220
        /*0488*/ 	.short	0x0100
        /*048a*/ 	.byte	0x08
	.zero		1


	//   ....[64]....
        /*048c*/ 	.word	0x00000650
        /*0490*/ 	.word	0x000000ff
        /*0494*/ 	.word	0x00000100
        /*0498*/ 	.short	0x0100
        /*049a*/ 	.byte	0x08
	.zero		1


	//   ....[65]....
        /*049c*/ 	.word	0x00000660
        /*04a0*/ 	.word	0x000000ff
        /*04a4*/ 	.word	0x00000228
        /*04a8*/ 	.short	0x0100
        /*04aa*/ 	.byte	0x08
	.zero		1


	//   ....[66]....
        /*04ac*/ 	.word	0x00000670
        /*04b0*/ 	.word	0x000000ff
        /*04b4*/ 	.word	0x00000108
        /*04b8*/ 	.short	0x0100
        /*04ba*/ 	.byte	0x08
	.zero		1


	//   ....[67]....
        /*04bc*/ 	.word	0x00000680
        /*04c0*/ 	.word	0x000000ff
        /*04c4*/ 	.word	0x00000230
        /*04c8*/ 	.short	0x0100
        /*04ca*/ 	.byte	0x08
	.zero		1


	//   ....[68]....
        /*04cc*/ 	.word	0x00000690
        /*04d0*/ 	.word	0x000000ff
        /*04d4*/ 	.word	0x00000110
        /*04d8*/ 	.short	0x0100
        /*04da*/ 	.byte	0x08
	.zero		1


	//   ....[69]....
        /*04dc*/ 	.word	0x000006a0
        /*04e0*/ 	.word	0x000000ff
        /*04e4*/ 	.word	0x00000238
        /*04e8*/ 	.short	0x0100
        /*04ea*/ 	.byte	0x08
	.zero		1


	//   ....[70]....
        /*04ec*/ 	.word	0x000006b0
        /*04f0*/ 	.word	0x000000ff
        /*04f4*/ 	.word	0x00000118
        /*04f8*/ 	.short	0x0100
        /*04fa*/ 	.byte	0x08
	.zero		1


	//   ....[71]....
        /*04fc*/ 	.word	0x000006c0
        /*0500*/ 	.word	0x000000ff
        /*0504*/ 	.word	0x00000240
        /*0508*/ 	.short	0x0100
        /*050a*/ 	.byte	0x08
	.zero		1


	//   ....[72]....
        /*050c*/ 	.word	0x000006d0
        /*0510*/ 	.word	0x000000ff
        /*0514*/ 	.word	0x00000120
        /*0518*/ 	.short	0x0100
        /*051a*/ 	.byte	0x08
	.zero		1


	//   ....[73]....
        /*051c*/ 	.word	0x000006e0
        /*0520*/ 	.word	0x000000ff
        /*0524*/ 	.word	0x00000248
        /*0528*/ 	.short	0x0100
        /*052a*/ 	.byte	0x08
	.zero		1


	//   ....[74]....
        /*052c*/ 	.word	0x00000a00
        /*0530*/ 	.word	0x000000ff
        /*0534*/ 	.word	0x00000280
        /*0538*/ 	.short	0x0100
        /*053a*/ 	.byte	0x08
	.zero		1


	//   ....[75]....
        /*053c*/ 	.word	0x00000a70
        /*0540*/ 	.word	0x000000ff
        /*0544*/ 	.word	0x00000288
        /*0548*/ 	.short	0x0100
        /*054a*/ 	.byte	0x08
	.zero		1


	//   ....[76]....
        /*054c*/ 	.word	0x00000a90
        /*0550*/ 	.word	0x000000ff
        /*0554*/ 	.word	0x00000260
        /*0558*/ 	.short	0x0100
        /*055a*/ 	.byte	0x09
	.zero		1


	//   ....[77]....
        /*055c*/ 	.word	0x00000aa0
        /*0560*/ 	.word	0x000000ff
        /*0564*/ 	.word	0x00000268
        /*0568*/ 	.short	0x0100
        /*056a*/ 	.byte	0x09
	.zero		1


	//   ....[78]....
        /*056c*/ 	.word	0x00000ab0
        /*0570*/ 	.word	0x000000ff
        /*0574*/ 	.word	0x00000270
        /*0578*/ 	.short	0x0100
        /*057a*/ 	.byte	0x09
	.zero		1


	//   ....[79]....
        /*057c*/ 	.word	0x00000ac0
        /*0580*/ 	.word	0x000000ff
        /*0584*/ 	.word	0x00000278
        /*0588*/ 	.short	0x0100
        /*058a*/ 	.byte	0x09
	.zero		1


	//   ....[80]....
        /*058c*/ 	.word	0x00001890
        /*0590*/ 	.word	0x000000ff
        /*0594*/ 	.word	0xfffffff8
        /*0598*/ 	.short	0x010a
        /*059a*/ 	.byte	0x0f
	.zero		1


	//   ....[81]....
        /*059c*/ 	.word	0x00001d70
        /*05a0*/ 	.word	0x000000ff
        /*05a4*/ 	.word	0x00000000
        /*05a8*/ 	.short	0x010a
        /*05aa*/ 	.byte	0x06
	.zero		1


	//   ....[82]....
        /*05ac*/ 	.word	0x00001db0
        /*05b0*/ 	.word	0x000000ff
        /*05b4*/ 	.word	0x00000000
        /*05b8*/ 	.short	0x010a
        /*05ba*/ 	.byte	0x06
	.zero		1


	//   ....[83]....
        /*05bc*/ 	.word	0x00002660
        /*05c0*/ 	.word	0x000000ff
        /*05c4*/ 	.word	0x00000000
        /*05c8*/ 	.short	0x010a
        /*05ca*/ 	.byte	0x09
	.zero		1


	//   ....[84]....
        /*05cc*/ 	.word	0x000026a0
        /*05d0*/ 	.word	0x000000ff
        /*05d4*/ 	.word	0x00000000
        /*05d8*/ 	.short	0x010a
        /*05da*/ 	.byte	0x09
	.zero		1


	//   ....[85]....
        /*05dc*/ 	.word	0x00002cb0
        /*05e0*/ 	.word	0x000000ff
        /*05e4*/ 	.word	0x00000000
        /*05e8*/ 	.short	0x0101
        /*05ea*/ 	.byte	0x08
	.zero		1


	//   ....[86]....
        /*05ec*/ 	.word	0x00003220
        /*05f0*/ 	.word	0x00000011
        /*05f4*/ 	.word	0x00000000
        /*05f8*/ 	.short	0x0101
        /*05fa*/ 	.byte	0x16
	.zero		1


	//   ....[87]....
        /*05fc*/ 	.word	0x00003320
        /*0600*/ 	.word	0x000000ff
        /*0604*/ 	.word	0x00000000
        /*0608*/ 	.short	0x0101
        /*060a*/ 	.byte	0x06
	.zero		1


	//   ....[88]....
        /*060c*/ 	.word	0x000033d0
        /*0610*/ 	.word	0x000000ff
        /*0614*/ 	.word	0x00000008
        /*0618*/ 	.short	0x010a
        /*061a*/ 	.byte	0x0f
	.zero		1


	//   ....[89]....
        /*061c*/ 	.word	0x00007c90
        /*0620*/ 	.word	0x00000004
        /*0624*/ 	.word	0x00000000
        /*0628*/ 	.short	0x0101
        /*062a*/ 	.byte	0x16
	.zero		1


	//   ....[90]....
        /*062c*/ 	.word	0x00008570
        /*0630*/ 	.word	0x00000013
        /*0634*/ 	.word	0x00000128
        /*0638*/ 	.short	0x010a
        /*063a*/ 	.byte	0x3f
	.zero		1


	//   ....[91]....
        /*063c*/ 	.word	0x00008950
        /*0640*/ 	.word	0x0000000a
        /*0644*/ 	.word	0x00000288
        /*0648*/ 	.short	0x0101
        /*064a*/ 	.byte	0x3f
	.zero		1


	//   ....[92]....
        /*064c*/ 	.word	0x00009060
        /*0650*/ 	.word	0x00000005
        /*0654*/ 	.word	0x00000000
        /*0658*/ 	.short	0x010a
        /*065a*/ 	.byte	0x3f
	.zero		1


	//   ....[93]....
        /*065c*/ 	.word	0x000090e0
        /*0660*/ 	.word	0x00000007
        /*0664*/ 	.word	0x00000000
        /*0668*/ 	.short	0x010a
        /*066a*/ 	.byte	0x3f
	.zero		1


	//   ....[94]....
        /*066c*/ 	.word	0x00009170
        /*0670*/ 	.word	0x00000006
        /*0674*/ 	.word	0x00000000
        /*0678*/ 	.short	0x010a
        /*067a*/ 	.byte	0x3f
	.zero		1


	//   ....[95]....
        /*067c*/ 	.word	0x00009200
        /*0680*/ 	.word	0x00000009
        /*0684*/ 	.word	0x00000000
        /*0688*/ 	.short	0x010a
        /*068a*/ 	.byte	0x3f
	.zero		1


	//   ....[96]....
        /*068c*/ 	.word	0x00009290
        /*0690*/ 	.word	0x00000006
        /*0694*/ 	.word	0x00000000
        /*0698*/ 	.short	0x010a
        /*069a*/ 	.byte	0x3f
	.zero		1


	//   ....[97]....
        /*069c*/ 	.word	0x00009320
        /*06a0*/ 	.word	0x00000009
        /*06a4*/ 	.word	0x00000000
        /*06a8*/ 	.short	0x010a
        /*06aa*/ 	.byte	0x3f
	.zero		1


	//   ....[98]....
        /*06ac*/ 	.word	0x000093b0
        /*06b0*/ 	.word	0x00000006
        /*06b4*/ 	.word	0x00000000
        /*06b8*/ 	.short	0x010a
        /*06ba*/ 	.byte	0x3f
	.zero		1


	//   ....[99]....
        /*06bc*/ 	.word	0x00009440
        /*06c0*/ 	.word	0x00000009
        /*06c4*/ 	.word	0x00000000
        /*06c8*/ 	.short	0x010a
        /*06ca*/ 	.byte	0x3f
	.zero		1


	//   ....[100]....
        /*06cc*/ 	.word	0x000094d0
        /*06d0*/ 	.word	0x00000006
        /*06d4*/ 	.word	0x00000000
        /*06d8*/ 	.short	0x010a
        /*06da*/ 	.byte	0x3f
	.zero		1


	//   ....[101]....
        /*06dc*/ 	.word	0x00009560
        /*06e0*/ 	.word	0x00000009
        /*06e4*/ 	.word	0x00000000
        /*06e8*/ 	.short	0x010a
        /*06ea*/ 	.byte	0x3f
	.zero		1


	//   ....[102]....
        /*06ec*/ 	.word	0x000095f0
        /*06f0*/ 	.word	0x00000006
        /*06f4*/ 	.word	0x00000000
        /*06f8*/ 	.short	0x010a
        /*06fa*/ 	.byte	0x3f
	.zero		1


	//   ....[103]....
        /*06fc*/ 	.word	0x00009680
        /*0700*/ 	.word	0x00000009
        /*0704*/ 	.word	0x00000000
        /*0708*/ 	.short	0x010a
        /*070a*/ 	.byte	0x3f
	.zero		1


	//   ....[104]....
        /*070c*/ 	.word	0x00009710
        /*0710*/ 	.word	0x00000006
        /*0714*/ 	.word	0x00000000
        /*0718*/ 	.short	0x010a
        /*071a*/ 	.byte	0x3f
	.zero		1


	//   ....[105]....
        /*071c*/ 	.word	0x000097a0
        /*0720*/ 	.word	0x00000009
        /*0724*/ 	.word	0x00000000
        /*0728*/ 	.short	0x010a
        /*072a*/ 	.byte	0x3f
	.zero		1


	//   ....[106]....
        /*072c*/ 	.word	0x00009830
        /*0730*/ 	.word	0x00000006
        /*0734*/ 	.word	0x00000000
        /*0738*/ 	.short	0x010a
        /*073a*/ 	.byte	0x3f
	.zero		1


	//   ....[107]....
        /*073c*/ 	.word	0x000098c0
        /*0740*/ 	.word	0x00000009
        /*0744*/ 	.word	0x00000000
        /*0748*/ 	.short	0x010a
        /*074a*/ 	.byte	0x3f
	.zero		1


	//   ....[108]....
        /*074c*/ 	.word	0x00009950
        /*0750*/ 	.word	0x00000006
        /*0754*/ 	.word	0x00000000
        /*0758*/ 	.short	0x010a
        /*075a*/ 	.byte	0x3f
	.zero		1


	//   ....[109]....
        /*075c*/ 	.word	0x000099e0
        /*0760*/ 	.word	0x00000009
        /*0764*/ 	.word	0x00000000
        /*0768*/ 	.short	0x010a
        /*076a*/ 	.byte	0x3f
	.zero		1


	//   ....[110]....
        /*076c*/ 	.word	0x00009a70
        /*0770*/ 	.word	0x00000006
        /*0774*/ 	.word	0x00000000
        /*0778*/ 	.short	0x010a
        /*077a*/ 	.byte	0x3f
	.zero		1


	//   ....[111]....
        /*077c*/ 	.word	0x00009b00
        /*0780*/ 	.word	0x00000009
        /*0784*/ 	.word	0x00000000
        /*0788*/ 	.short	0x010a
        /*078a*/ 	.byte	0x3f
	.zero		1


	//   ....[112]....
        /*078c*/ 	.word	0x00009b90
        /*0790*/ 	.word	0x00000006
        /*0794*/ 	.word	0x00000000
        /*0798*/ 	.short	0x010a
        /*079a*/ 	.byte	0x3f
	.zero		1


	//   ....[113]....
        /*079c*/ 	.word	0x00009c20
        /*07a0*/ 	.word	0x00000009
        /*07a4*/ 	.word	0x00000000
        /*07a8*/ 	.short	0x010a
        /*07aa*/ 	.byte	0x3f
	.zero		1


	//   ....[114]....
        /*07ac*/ 	.word	0x00009cb0
        /*07b0*/ 	.word	0x00000006
        /*07b4*/ 	.word	0x00000000
        /*07b8*/ 	.short	0x010a
        /*07ba*/ 	.byte	0x3f
	.zero		1


	//   ....[115]....
        /*07bc*/ 	.word	0x00009d40
        /*07c0*/ 	.word	0x00000009
        /*07c4*/ 	.word	0x00000000
        /*07c8*/ 	.short	0x010a
        /*07ca*/ 	.byte	0x3f
	.zero		1


	//   ....[116]....
        /*07cc*/ 	.word	0x00009dd0
        /*07d0*/ 	.word	0x00000006
        /*07d4*/ 	.word	0x00000000
        /*07d8*/ 	.short	0x010a
        /*07da*/ 	.byte	0x3f
	.zero		1


	//   ....[117]....
        /*07dc*/ 	.word	0x00009e60
        /*07e0*/ 	.word	0x00000009
        /*07e4*/ 	.word	0x00000000
        /*07e8*/ 	.short	0x010a
        /*07ea*/ 	.byte	0x3f
	.zero		1


	//   ....[118]....
        /*07ec*/ 	.word	0x00009ef0
        /*07f0*/ 	.word	0x00000006
        /*07f4*/ 	.word	0x00000000
        /*07f8*/ 	.short	0x010a
        /*07fa*/ 	.byte	0x3f
	.zero		1


	//   ....[119]....
        /*07fc*/ 	.word	0x00009f80
        /*0800*/ 	.word	0x00000009
        /*0804*/ 	.word	0x00000000
        /*0808*/ 	.short	0x010a
        /*080a*/ 	.byte	0x3f
	.zero		1


	//   ....[120]....
        /*080c*/ 	.word	0x0000a010
        /*0810*/ 	.word	0x00000006
        /*0814*/ 	.word	0x00000000
        /*0818*/ 	.short	0x010a
        /*081a*/ 	.byte	0x3f
	.zero		1


	//   ....[121]....
        /*081c*/ 	.word	0x0000a0a0
        /*0820*/ 	.word	0x00000009
        /*0824*/ 	.word	0x00000000
        /*0828*/ 	.short	0x010a
        /*082a*/ 	.byte	0x3f
	.zero		1


	//   ....[122]....
        /*082c*/ 	.word	0x0000a130
        /*0830*/ 	.word	0x00000006
        /*0834*/ 	.word	0x00000000
        /*0838*/ 	.short	0x010a
        /*083a*/ 	.byte	0x3f
	.zero		1


	//   ....[123]....
        /*083c*/ 	.word	0x0000a1c0
        /*0840*/ 	.word	0x00000009
        /*0844*/ 	.word	0x00000000
        /*0848*/ 	.short	0x010a
        /*084a*/ 	.byte	0x3f
	.zero		1


	//   ....[124]....
        /*084c*/ 	.word	0x0000a250
        /*0850*/ 	.word	0x00000006
        /*0854*/ 	.word	0x00000000
        /*0858*/ 	.short	0x010a
        /*085a*/ 	.byte	0x3f
	.zero		1


	//   ....[125]....
        /*085c*/ 	.word	0x0000a2e0
        /*0860*/ 	.word	0x00000009
        /*0864*/ 	.word	0x00000000
        /*0868*/ 	.short	0x010a
        /*086a*/ 	.byte	0x3f
	.zero		1


	//   ....[126]....
        /*086c*/ 	.word	0x0000a370
        /*0870*/ 	.word	0x00000008
        /*0874*/ 	.word	0x00000000
        /*0878*/ 	.short	0x010a
        /*087a*/ 	.byte	0x3f
	.zero		1


	//   ....[127]....
        /*087c*/ 	.word	0x0000a400
        /*0880*/ 	.word	0x0000000b
        /*0884*/ 	.word	0x00000000
        /*0888*/ 	.short	0x010a
        /*088a*/ 	.byte	0x3f
	.zero		1


	//   ....[128]....
        /*088c*/ 	.word	0x0000a490
        /*0890*/ 	.word	0x00000003
        /*0894*/ 	.word	0x00000000
        /*0898*/ 	.short	0x010a
        /*089a*/ 	.byte	0x3f
	.zero		1


	//   ....[129]....
        /*089c*/ 	.word	0x0000a500
        /*08a0*/ 	.word	0x00000011
        /*08a4*/ 	.word	0xfffffff8
        /*08a8*/ 	.short	0x010a
        /*08aa*/ 	.byte	0x3f
	.zero		1


	//   ....[130]....
        /*08ac*/ 	.word	0x0000a560
        /*08b0*/ 	.word	0x00000011
        /*08b4*/ 	.word	0x00000000
        /*08b8*/ 	.short	0x010a
        /*08ba*/ 	.byte	0x3f
	.zero		1


	//   ....[131]....
        /*08bc*/ 	.word	0x0000a5c0
        /*08c0*/ 	.word	0x00000012
        /*08c4*/ 	.word	0x00000000
        /*08c8*/ 	.short	0x010a
        /*08ca*/ 	.byte	0x3f
	.zero		1


	//   ....[132]....
        /*08cc*/ 	.word	0x0000a620
        /*08d0*/ 	.word	0x00000011
        /*08d4*/ 	.word	0x00000008
        /*08d8*/ 	.short	0x010a
        /*08da*/ 	.byte	0x3f
	.zero		1


	//   ....[133]....
        /*08dc*/ 	.word	0x0000a6f0
        /*08e0*/ 	.word	0x00000013
        /*08e4*/ 	.word	0x00000128
        /*08e8*/ 	.short	0x010a
        /*08ea*/ 	.byte	0x3f
	.zero		1


	//   ....[134]....
        /*08ec*/ 	.word	0x0000a7d0
        /*08f0*/ 	.word	0x00000005
        /*08f4*/ 	.word	0x00000000
        /*08f8*/ 	.short	0x010a
        /*08fa*/ 	.byte	0x3f
	.zero		1


	//   ....[135]....
        /*08fc*/ 	.word	0x0000a820
        /*0900*/ 	.word	0x00000007
        /*0904*/ 	.word	0x00000000
        /*0908*/ 	.short	0x010a
        /*090a*/ 	.byte	0x3f
	.zero		1


	//   ....[136]....
        /*090c*/ 	.word	0x0000a870
        /*0910*/ 	.word	0x00000006
        /*0914*/ 	.word	0x00000000
        /*0918*/ 	.short	0x010a
        /*091a*/ 	.byte	0x3f
	.zero		1


	//   ....[137]....
        /*091c*/ 	.word	0x0000a8c0
        /*0920*/ 	.word	0x00000009
        /*0924*/ 	.word	0x00000000
        /*0928*/ 	.short	0x010a
        /*092a*/ 	.byte	0x3f
	.zero		1


	//   ....[138]....
        /*092c*/ 	.word	0x0000a910
        /*0930*/ 	.word	0x00000006
        /*0934*/ 	.word	0x00000000
        /*0938*/ 	.short	0x010a
        /*093a*/ 	.byte	0x3f
	.zero		1


	//   ....[139]....
        /*093c*/ 	.word	0x0000a960
        /*0940*/ 	.word	0x00000009
        /*0944*/ 	.word	0x00000000
        /*0948*/ 	.short	0x010a
        /*094a*/ 	.byte	0x3f
	.zero		1


	//   ....[140]....
        /*094c*/ 	.word	0x0000a9b0
        /*0950*/ 	.word	0x00000006
        /*0954*/ 	.word	0x00000000
        /*0958*/ 	.short	0x010a
        /*095a*/ 	.byte	0x3f
	.zero		1


	//   ....[141]....
        /*095c*/ 	.word	0x0000aa00
        /*0960*/ 	.word	0x00000009
        /*0964*/ 	.word	0x00000000
        /*0968*/ 	.short	0x010a
        /*096a*/ 	.byte	0x3f
	.zero		1


	//   ....[142]....
        /*096c*/ 	.word	0x0000aa50
        /*0970*/ 	.word	0x00000006
        /*0974*/ 	.word	0x00000000
        /*0978*/ 	.short	0x010a
        /*097a*/ 	.byte	0x3f
	.zero		1


	//   ....[143]....
        /*097c*/ 	.word	0x0000aaa0
        /*0980*/ 	.word	0x00000009
        /*0984*/ 	.word	0x00000000
        /*0988*/ 	.short	0x010a
        /*098a*/ 	.byte	0x3f
	.zero		1


	//   ....[144]....
        /*098c*/ 	.word	0x0000aaf0
        /*0990*/ 	.word	0x00000006
        /*0994*/ 	.word	0x00000000
        /*0998*/ 	.short	0x010a
        /*099a*/ 	.byte	0x3f
	.zero		1


	//   ....[145]....
        /*099c*/ 	.word	0x0000ab40
        /*09a0*/ 	.word	0x00000009
        /*09a4*/ 	.word	0x00000000
        /*09a8*/ 	.short	0x010a
        /*09aa*/ 	.byte	0x3f
	.zero		1


	//   ....[146]....
        /*09ac*/ 	.word	0x0000ab90
        /*09b0*/ 	.word	0x00000006
        /*09b4*/ 	.word	0x00000000
        /*09b8*/ 	.short	0x010a
        /*09ba*/ 	.byte	0x3f
	.zero		1


	//   ....[147]....
        /*09bc*/ 	.word	0x0000abe0
        /*09c0*/ 	.word	0x00000009
        /*09c4*/ 	.word	0x00000000
        /*09c8*/ 	.short	0x010a
        /*09ca*/ 	.byte	0x3f
	.zero		1


	//   ....[148]....
        /*09cc*/ 	.word	0x0000ac30
        /*09d0*/ 	.word	0x00000006
        /*09d4*/ 	.word	0x00000000
        /*09d8*/ 	.short	0x010a
        /*09da*/ 	.byte	0x3f
	.zero		1


	//   ....[149]....
        /*09dc*/ 	.word	0x0000ac80
        /*09e0*/ 	.word	0x00000009
        /*09e4*/ 	.word	0x00000000
        /*09e8*/ 	.short	0x010a
        /*09ea*/ 	.byte	0x3f
	.zero		1


	//   ....[150]....
        /*09ec*/ 	.word	0x0000acd0
        /*09f0*/ 	.word	0x00000006
        /*09f4*/ 	.word	0x00000000
        /*09f8*/ 	.short	0x010a
        /*09fa*/ 	.byte	0x3f
	.zero		1


	//   ....[151]....
        /*09fc*/ 	.word	0x0000ad20
        /*0a00*/ 	.word	0x00000009
        /*0a04*/ 	.word	0x00000000
        /*0a08*/ 	.short	0x010a
        /*0a0a*/ 	.byte	0x3f
	.zero		1


	//   ....[152]....
        /*0a0c*/ 	.word	0x0000ad70
        /*0a10*/ 	.word	0x00000006
        /*0a14*/ 	.word	0x00000000
        /*0a18*/ 	.short	0x010a
        /*0a1a*/ 	.byte	0x3f
	.zero		1


	//   ....[153]....
        /*0a1c*/ 	.word	0x0000adc0
        /*0a20*/ 	.word	0x00000009
        /*0a24*/ 	.word	0x00000000
        /*0a28*/ 	.short	0x010a
        /*0a2a*/ 	.byte	0x3f
	.zero		1


	//   ....[154]....
        /*0a2c*/ 	.word	0x0000ae10
        /*0a30*/ 	.word	0x00000006
        /*0a34*/ 	.word	0x00000000
        /*0a38*/ 	.short	0x010a
        /*0a3a*/ 	.byte	0x3f
	.zero		1


	//   ....[155]....
        /*0a3c*/ 	.word	0x0000ae60
        /*0a40*/ 	.word	0x00000009
        /*0a44*/ 	.word	0x00000000
        /*0a48*/ 	.short	0x010a
        /*0a4a*/ 	.byte	0x3f
	.zero		1


	//   ....[156]....
        /*0a4c*/ 	.word	0x0000aeb0
        /*0a50*/ 	.word	0x00000006
        /*0a54*/ 	.word	0x00000000
        /*0a58*/ 	.short	0x010a
        /*0a5a*/ 	.byte	0x3f
	.zero		1


	//   ....[157]....
        /*0a5c*/ 	.word	0x0000af00
        /*0a60*/ 	.word	0x00000009
        /*0a64*/ 	.word	0x00000000
        /*0a68*/ 	.short	0x010a
        /*0a6a*/ 	.byte	0x3f
	.zero		1


	//   ....[158]....
        /*0a6c*/ 	.word	0x0000af50
        /*0a70*/ 	.word	0x00000006
        /*0a74*/ 	.word	0x00000000
        /*0a78*/ 	.short	0x010a
        /*0a7a*/ 	.byte	0x3f
	.zero		1


	//   ....[159]....
        /*0a7c*/ 	.word	0x0000afa0
        /*0a80*/ 	.word	0x00000009
        /*0a84*/ 	.word	0x00000000
        /*0a88*/ 	.short	0x010a
        /*0a8a*/ 	.byte	0x3f
	.zero		1


	//   ....[160]....
        /*0a8c*/ 	.word	0x0000aff0
        /*0a90*/ 	.word	0x00000006
        /*0a94*/ 	.word	0x00000000
        /*0a98*/ 	.short	0x010a
        /*0a9a*/ 	.byte	0x3f
	.zero		1


	//   ....[161]....
        /*0a9c*/ 	.word	0x0000b040
        /*0aa0*/ 	.word	0x00000009
        /*0aa4*/ 	.word	0x00000000
        /*0aa8*/ 	.short	0x010a
        /*0aaa*/ 	.byte	0x3f
	.zero		1


	//   ....[162]....
        /*0aac*/ 	.word	0x0000b090
        /*0ab0*/ 	.word	0x00000006
        /*0ab4*/ 	.word	0x00000000
        /*0ab8*/ 	.short	0x010a
        /*0aba*/ 	.byte	0x3f
	.zero		1


	//   ....[163]....
        /*0abc*/ 	.word	0x0000b0e0
        /*0ac0*/ 	.word	0x00000009
        /*0ac4*/ 	.word	0x00000000
        /*0ac8*/ 	.short	0x010a
        /*0aca*/ 	.byte	0x3f
	.zero		1


	//   ....[164]....
        /*0acc*/ 	.word	0x0000b130
        /*0ad0*/ 	.word	0x00000006
        /*0ad4*/ 	.word	0x00000000
        /*0ad8*/ 	.short	0x010a
        /*0ada*/ 	.byte	0x3f
	.zero		1


	//   ....[165]....
        /*0adc*/ 	.word	0x0000b180
        /*0ae0*/ 	.word	0x00000009
        /*0ae4*/ 	.word	0x00000000
        /*0ae8*/ 	.short	0x010a
        /*0aea*/ 	.byte	0x3f
	.zero		1


	//   ....[166]....
        /*0aec*/ 	.word	0x0000b1d0
        /*0af0*/ 	.word	0x00000006
        /*0af4*/ 	.word	0x00000000
        /*0af8*/ 	.short	0x010a
        /*0afa*/ 	.byte	0x3f
	.zero		1


	//   ....[167]....
        /*0afc*/ 	.word	0x0000b220
        /*0b00*/ 	.word	0x00000009
        /*0b04*/ 	.word	0x00000000
        /*0b08*/ 	.short	0x010a
        /*0b0a*/ 	.byte	0x3f
	.zero		1


	//   ....[168]....
        /*0b0c*/ 	.word	0x0000b270
        /*0b10*/ 	.word	0x00000008
        /*0b14*/ 	.word	0x00000000
        /*0b18*/ 	.short	0x010a
        /*0b1a*/ 	.byte	0x3f
	.zero		1


	//   ....[169]....
        /*0b1c*/ 	.word	0x0000b2c0
        /*0b20*/ 	.word	0x0000000b
        /*0b24*/ 	.word	0x00000000
        /*0b28*/ 	.short	0x010a
        /*0b2a*/ 	.byte	0x3f
	.zero		1


	//----- nvinfo : EIATTR_NUM_MBARRIERS
	.align		4
.L_28:
        /*0b2c*/ 	.byte	0x03, 0x38
        /*0b2e*/ 	.short	0x0050


	//----- nvinfo : EIATTR_EXIT_INSTR_OFFSETS
	.align		4
        /*0b30*/ 	.byte	0x04, 0x1c
        /*0b32*/ 	.short	(.L_30 - .L_29)


	//   ....[0]....
.L_29:
        /*0b34*/ 	.word	0x000015c0


	//   ....[1]....
        /*0b38*/ 	.word	0x00001620


	//   ....[2]....
        /*0b3c*/ 	.word	0x000082a0


	//   ....[3]....
        /*0b40*/ 	.word	0x000082d0


	//   ....[4]....
        /*0b44*/ 	.word	0x0000a4e0


	//----- nvinfo : EIATTR_MAX_THREADS
	.align		4
.L_30:
        /*0b48*/ 	.byte	0x04, 0x05
        /*0b4a*/ 	.short	(.L_32 - .L_31)
.L_31:
        /*0b4c*/ 	.word	0x00000180
        /*0b50*/ 	.word	0x00000001
        /*0b54*/ 	.word	0x00000001


	//----- nvinfo : EIATTR_CRS_STACK_SIZE
	.align		4
.L_32:
        /*0b58*/ 	.byte	0x04, 0x1e
        /*0b5a*/ 	.short	(.L_34 - .L_33)
.L_33:
        /*0b5c*/ 	.word	0x00000000


	//----- nvinfo : EIATTR_CBANK_PARAM_SIZE
	.align		4
.L_34:
        /*0b60*/ 	.byte	0x03, 0x19
        /*0b62*/ 	.short	0x0470


	//----- nvinfo : EIATTR_PARAM_CBANK
	.align		4
        /*0b64*/ 	.byte	0x04, 0x0a
        /*0b66*/ 	.short	(.L_36 - .L_35)
	.align		4
.L_35:
        /*0b68*/ 	.word	index@(.nv.constant0._ZN7cutlass13device_kernelINS_4gemm6kernel13GemmUniversalIN4cute5tupleIJiiiiEEENS1_10collective13CollectiveMmaINS1_37MainloopSm90TmaGmmaWarpSpecializedFP8ILi37ENS5_IJNS4_1CILi1EEESB_SB_EEENS1_32KernelTmaWarpSpecializedPingpongEEENS5_IJNSA_ILi64EEENSA_ILi128EEENSA_ILi32EEEEEENS_12float_e4m3_tENS5_IJlSB_lEEESJ_SK_NS4_8TiledMMAINS4_8MMA_AtomIJNS4_4SM904GMMA31MMA_64x128x32_F32E4M3E4M3_SS_TNILNSO_7ScaleInE1ELSQ_1EEEEEENS4_6LayoutISC_NS5_IJNSA_ILi0EEESU_SU_EEEEENS5_IJNS4_10UnderscoreESX_SX_EEEEENS4_13SM90_TMA_LOADENS4_14ComposedLayoutINS4_7SwizzleILi1ELi4ELi3EEENS4_18smem_ptr_flag_bitsILi8EEENST_INS5_IJNSA_ILi8EEESH_EEENS5_IJSH_SB_EEEEEEEvNS4_8identityES10_S1A_vS1B_EENS_8epilogue10collective6detail29Sm90TmaWarpSpecializedAdapterINS1E_15DefaultEpilogueISJ_SK_SK_NS1D_6thread17LinearCombinationISJ_Li1EffLNS1I_9ScaleType4KindE0ELNS_15FloatRoundStyleE2ESJ_EENS1_15EpilogueDefaultEEEEEvvEEEEvNT_6ParamsE)
        /*0b6c*/ 	.short	0x0210
        /*0b6e*/ 	.short	0x0470


	//----- nvinfo : EIATTR_SW_WAR
	.align		4
.L_36:
        /*0b70*/ 	.byte	0x04, 0x36
        /*0b72*/ 	.short	(.L_38 - .L_37)
.L_37:
        /*0b74*/ 	.word	0x00000008
.L_38:


//--------------------- .nv.callgraph             --------------------------
	.section	.nv.callgraph,"",@"SHT_CUDA_CALLGRAPH"
	.align	4
	.sectionentsize	8
	.align		4
        /*0000*/ 	.word	0x00000000
	.align		4
        /*0004*/ 	.word	0xffffffff
	.align		4
        /*0008*/ 	.word	0x00000000
	.align		4
        /*000c*/ 	.word	0xfffffffe
	.align		4
        /*0010*/ 	.word	0x00000000
	.align		4
        /*0014*/ 	.word	0xfffffffd
	.align		4
        /*0018*/ 	.word	0x00000000
	.align		4
        /*001c*/ 	.word	0xfffffffc


//--------------------- .nv.constant4             --------------------------
	.section	.nv.constant4,"a",@progbits
	.align	8
	.align		8
.nv.constant4:
        /*0000*/ 	.dword	_ZN39_INTERNAL_1b96c252_4_k_cu_c547bf74_25094cuda3std3__45__cpo5beginE
	.align		8
        /*0008*/ 	.dword	_ZN39_INTERNAL_1b96c252_4_k_cu_c547bf74_25094cuda3std3__45__cpo3endE
	.align		8
        /*0010*/ 	.dword	_ZN39_INTERNAL_1b96c252_4_k_cu_c547bf74_25094cuda3std3__45__cpo6cbeginE
	.align		8
        /*0018*/ 	.dword	_ZN39_INTERNAL_1b96c252_4_k_cu_c547bf74_25094cuda3std3__45__cpo4cendE
	.align		8
        /*0020*/ 	.dword	_ZN39_INTERNAL_1b96c252_4_k_cu_c547bf74_25094cuda3std3__441_GLOBAL__N__1b96c252_4_k_cu_c547bf74_25096ignoreE
	.align		8
        /*0028*/ 	.dword	_ZN39_INTERNAL_1b96c252_4_k_cu_c547bf74_25094cuda3std3__419piecewise_constructE
	.align		8
        /*0030*/ 	.dword	_ZN39_INTERNAL_1b96c252_4_k_cu_c547bf74_25094cuda3std3__48in_placeE
	.align		8
        /*0038*/ 	.dword	_ZN39_INTERNAL_1b96c252_4_k_cu_c547bf74_25094cuda3std6ranges3__45__cpo4swapE
	.align		8
        /*0040*/ 	.dword	_ZN39_INTERNAL_1b96c252_4_k_cu_c547bf74_25094cuda3std6ranges3__45__cpo9iter_moveE
	.align		8
        /*0048*/ 	.dword	_ZN39_INTERNAL_1b96c252_4_k_cu_c547bf74_25094cute7productE
	.align		8
        /*0050*/ 	.dword	_ZN39_INTERNAL_1b96c252_4_k_cu_c547bf74_25094cute1_E


//--------------------- .text._ZN7cutlass13device_kernelINS_4gemm6kernel13GemmUniversalIN4cute5tupleIJiiiiEEENS1_10collective13CollectiveMmaINS1_37MainloopSm90TmaGmmaWarpSpecializedFP8ILi37ENS5_IJNS4_1CILi1EEESB_SB_EEENS1_32KernelTmaWarpSpecializedPingpongEEENS5_IJNSA_ILi64EEENSA_ILi128EEENSA_ILi32EEEEEENS_12float_e4m3_tENS5_IJlSB_lEEESJ_SK_NS4_8TiledMMAINS4_8MMA_AtomIJNS4_4SM904GMMA31MMA_64x128x32_F32E4M3E4M3_SS_TNILNSO_7ScaleInE1ELSQ_1EEEEEENS4_6LayoutISC_NS5_IJNSA_ILi0EEESU_SU_EEEEENS5_IJNS4_10UnderscoreESX_SX_EEEEENS4_13SM90_TMA_LOADENS4_14ComposedLayoutINS4_7SwizzleILi1ELi4ELi3EEENS4_18smem_ptr_flag_bitsILi8EEENST_INS5_IJNSA_ILi8EEESH_EEENS5_IJSH_SB_EEEEEEEvNS4_8identityES10_S1A_vS1B_EENS_8epilogue10collective6detail29Sm90TmaWarpSpecializedAdapterINS1E_15DefaultEpilogueISJ_SK_SK_NS1D_6thread17LinearCombinationISJ_Li1EffLNS1I_9ScaleType4KindE0ELNS_15FloatRoundStyleE2ESJ_EENS1_15EpilogueDefaultEEEEEvvEEEEvNT_6ParamsE --------------------------
	.section	.text._ZN7cutlass13device_kernelINS_4gemm6kernel13GemmUniversalIN4cute5tupleIJiiiiEEENS1_10collective13CollectiveMmaINS1_37MainloopSm90TmaGmmaWarpSpecializedFP8ILi37ENS5_IJNS4_1CILi1EEESB_SB_EEENS1_32KernelTmaWarpSpecializedPingpongEEENS5_IJNSA_ILi64EEENSA_ILi128EEENSA_ILi32EEEEEENS_12float_e4m3_tENS5_IJlSB_lEEESJ_SK_NS4_8TiledMMAINS4_8MMA_AtomIJNS4_4SM904GMMA31MMA_64x128x32_F32E4M3E4M3_SS_TNILNSO_7ScaleInE1ELSQ_1EEEEEENS4_6LayoutISC_NS5_IJNSA_ILi0EEESU_SU_EEEEENS5_IJNS4_10UnderscoreESX_SX_EEEEENS4_13SM90_TMA_LOADENS4_14ComposedLayoutINS4_7SwizzleILi1ELi4ELi3EEENS4_18smem_ptr_flag_bitsILi8EEENST_INS5_IJNSA_ILi8EEESH_EEENS5_IJSH_SB_EEEEEEEvNS4_8identityES10_S1A_vS1B_EENS_8epilogue10collective6detail29Sm90TmaWarpSpecializedAdapterINS1E_15DefaultEpilogueISJ_SK_SK_NS1D_6thread17LinearCombinationISJ_Li1EffLNS1I_9ScaleType4KindE0ELNS_15FloatRoundStyleE2ESJ_EENS1_15EpilogueDefaultEEEEEvvEEEEvNT_6ParamsE,"ax",@progbits
	.align	128
.text._ZN7cutlass13device_kernelINS_4gemm6kernel13GemmUniversalIN4cute5tupleIJiiiiEEENS1_10collective13CollectiveMmaINS1_37MainloopSm90TmaGmmaWarpSpecializedFP8ILi37ENS5_IJNS4_1CILi1EEESB_SB_EEENS1_32KernelTmaWarpSpecializedPingpongEEENS5_IJNSA_ILi64EEENSA_ILi128EEENSA_ILi32EEEEEENS_12float_e4m3_tENS5_IJlSB_lEEESJ_SK_NS4_8TiledMMAINS4_8MMA_AtomIJNS4_4SM904GMMA31MMA_64x128x32_F32E4M3E4M3_SS_TNILNSO_7ScaleInE1ELSQ_1EEEEEENS4_6LayoutISC_NS5_IJNSA_ILi0EEESU_SU_EEEEENS5_IJNS4_10UnderscoreESX_SX_EEEEENS4_13SM90_TMA_LOADENS4_14ComposedLayoutINS4_7SwizzleILi1ELi4ELi3EEENS4_18smem_ptr_flag_bitsILi8EEENST_INS5_IJNSA_ILi8EEESH_EEENS5_IJSH_SB_EEEEEEEvNS4_8identityES10_S1A_vS1B_EENS_8epilogue10collective6detail29Sm90TmaWarpSpecializedAdapterINS1E_15DefaultEpilogueISJ_SK_SK_NS1D_6thread17LinearCombinationISJ_Li1EffLNS1I_9ScaleType4KindE0ELNS_15FloatRoundStyleE2ESJ_EENS1_15EpilogueDefaultEEEEEvvEEEEvNT_6ParamsE:
        .type           _ZN7cutlass13device_kernelINS_4gemm6kernel13GemmUniversalIN4cute5tupleIJiiiiEEENS1_10collective13CollectiveMmaINS1_37MainloopSm90TmaGmmaWarpSpecializedFP8ILi37ENS5_IJNS4_1CILi1EEESB_SB_EEENS1_32KernelTmaWarpSpecializedPingpongEEENS5_IJNSA_ILi64EEENSA_ILi128EEENSA_ILi32EEEEEENS_12float_e4m3_tENS5_IJlSB_lEEESJ_SK_NS4_8TiledMMAINS4_8MMA_AtomIJNS4_4SM904GMMA31MMA_64x128x32_F32E4M3E4M3_SS_TNILNSO_7ScaleInE1ELSQ_1EEEEEENS4_6LayoutISC_NS5_IJNSA_ILi0EEESU_SU_EEEEENS5_IJNS4_10UnderscoreESX_SX_EEEEENS4_13SM90_TMA_LOADENS4_14ComposedLayoutINS4_7SwizzleILi1ELi4ELi3EEENS4_18smem_ptr_flag_bitsILi8EEENST_INS5_IJNSA_ILi8EEESH_EEENS5_IJSH_SB_EEEEEEEvNS4_8identityES10_S1A_vS1B_EENS_8epilogue10collective6detail29Sm90TmaWarpSpecializedAdapterINS1E_15DefaultEpilogueISJ_SK_SK_NS1D_6thread17LinearCombinationISJ_Li1EffLNS1I_9ScaleType4KindE0ELNS_15FloatRoundStyleE2ESJ_EENS1_15EpilogueDefaultEEEEEvvEEEEvNT_6ParamsE,@function
        .size           _ZN7cutlass13device_kernelINS_4gemm6kernel13GemmUniversalIN4cute5tupleIJiiiiEEENS1_10collective13CollectiveMmaINS1_37MainloopSm90TmaGmmaWarpSpecializedFP8ILi37ENS5_IJNS4_1CILi1EEESB_SB_EEENS1_32KernelTmaWarpSpecializedPingpongEEENS5_IJNSA_ILi64EEENSA_ILi128EEENSA_ILi32EEEEEENS_12float_e4m3_tENS5_IJlSB_lEEESJ_SK_NS4_8TiledMMAINS4_8MMA_AtomIJNS4_4SM904GMMA31MMA_64x128x32_F32E4M3E4M3_SS_TNILNSO_7ScaleInE1ELSQ_1EEEEEENS4_6LayoutISC_NS5_IJNSA_ILi0EEESU_SU_EEEEENS5_IJNS4_10UnderscoreESX_SX_EEEEENS4_13SM90_TMA_LOADENS4_14ComposedLayoutINS4_7SwizzleILi1ELi4ELi3EEENS4_18smem_ptr_flag_bitsILi8EEENST_INS5_IJNSA_ILi8EEESH_EEENS5_IJSH_SB_EEEEEEEvNS4_8identityES10_S1A_vS1B_EENS_8epilogue10collective6detail29Sm90TmaWarpSpecializedAdapterINS1E_15DefaultEpilogueISJ_SK_SK_NS1D_6thread17LinearCombinationISJ_Li1EffLNS1I_9ScaleType4KindE0ELNS_15FloatRoundStyleE2ESJ_EENS1_15EpilogueDefaultEEEEEvvEEEEvNT_6ParamsE,(.L_x_271 - _ZN7cutlass13device_kernelINS_4gemm6kernel13GemmUniversalIN4cute5tupleIJiiiiEEENS1_10collective13CollectiveMmaINS1_37MainloopSm90TmaGmmaWarpSpecializedFP8ILi37ENS5_IJNS4_1CILi1EEESB_SB_EEENS1_32KernelTmaWarpSpecializedPingpongEEENS5_IJNSA_ILi64EEENSA_ILi128EEENSA_ILi32EEEEEENS_12float_e4m3_tENS5_IJlSB_lEEESJ_SK_NS4_8TiledMMAINS4_8MMA_AtomIJNS4_4SM904GMMA31MMA_64x128x32_F32E4M3E4M3_SS_TNILNSO_7ScaleInE1ELSQ_1EEEEEENS4_6LayoutISC_NS5_IJNSA_ILi0EEESU_SU_EEEEENS5_IJNS4_10UnderscoreESX_SX_EEEEENS4_13SM90_TMA_LOADENS4_14ComposedLayoutINS4_7SwizzleILi1ELi4ELi3EEENS4_18smem_ptr_flag_bitsILi8EEENST_INS5_IJNSA_ILi8EEESH_EEENS5_IJSH_SB_EEEEEEEvNS4_8identityES10_S1A_vS1B_EENS_8epilogue10collective6detail29Sm90TmaWarpSpecializedAdapterINS1E_15DefaultEpilogueISJ_SK_SK_NS1D_6thread17LinearCombinationISJ_Li1EffLNS1I_9ScaleType4KindE0ELNS_15FloatRoundStyleE2ESJ_EENS1_15EpilogueDefaultEEEEEvvEEEEvNT_6ParamsE)
        .other          _ZN7cutlass13device_kernelINS_4gemm6kernel13GemmUniversalIN4cute5tupleIJiiiiEEENS1_10collective13CollectiveMmaINS1_37MainloopSm90TmaGmmaWarpSpecializedFP8ILi37ENS5_IJNS4_1CILi1EEESB_SB_EEENS1_32KernelTmaWarpSpecializedPingpongEEENS5_IJNSA_ILi64EEENSA_ILi128EEENSA_ILi32EEEEEENS_12float_e4m3_tENS5_IJlSB_lEEESJ_SK_NS4_8TiledMMAINS4_8MMA_AtomIJNS4_4SM904GMMA31MMA_64x128x32_F32E4M3E4M3_SS_TNILNSO_7ScaleInE1ELSQ_1EEEEEENS4_6LayoutISC_NS5_IJNSA_ILi0EEESU_SU_EEEEENS5_IJNS4_10UnderscoreESX_SX_EEEEENS4_13SM90_TMA_LOADENS4_14ComposedLayoutINS4_7SwizzleILi1ELi4ELi3EEENS4_18smem_ptr_flag_bitsILi8EEENST_INS5_IJNSA_ILi8EEESH_EEENS5_IJSH_SB_EEEEEEEvNS4_8identityES10_S1A_vS1B_EENS_8epilogue10collective6detail29Sm90TmaWarpSpecializedAdapterINS1E_15DefaultEpilogueISJ_SK_SK_NS1D_6thread17LinearCombinationISJ_Li1EffLNS1I_9ScaleType4KindE0ELNS_15FloatRoundStyleE2ESJ_EENS1_15EpilogueDefaultEEEEEvvEEEEvNT_6ParamsE,@"STO_CUDA_ENTRY STV_DEFAULT"
_ZN7cutlass13device_kernelINS_4gemm6kernel13GemmUniversalIN4cute5tupleIJiiiiEEENS1_10collective13CollectiveMmaINS1_37MainloopSm90TmaGmmaWarpSpecializedFP8ILi37ENS5_IJNS4_1CILi1EEESB_SB_EEENS1_32KernelTmaWarpSpecializedPingpongEEENS5_IJNSA_ILi64EEENSA_ILi128EEENSA_ILi32EEEEEENS_12float_e4m3_tENS5_IJlSB_lEEESJ_SK_NS4_8TiledMMAINS4_8MMA_AtomIJNS4_4SM904GMMA31MMA_64x128x32_F32E4M3E4M3_SS_TNILNSO_7ScaleInE1ELSQ_1EEEEEENS4_6LayoutISC_NS5_IJNSA_ILi0EEESU_SU_EEEEENS5_IJNS4_10UnderscoreESX_SX_EEEEENS4_13SM90_TMA_LOADENS4_14ComposedLayoutINS4_7SwizzleILi1ELi4ELi3EEENS4_18smem_ptr_flag_bitsILi8EEENST_INS5_IJNSA_ILi8EEESH_EEENS5_IJSH_SB_EEEEEEEvNS4_8identityES10_S1A_vS1B_EENS_8epilogue10collective6detail29Sm90TmaWarpSpecializedAdapterINS1E_15DefaultEpilogueISJ_SK_SK_NS1D_6thread17LinearCombinationISJ_Li1EffLNS1I_9ScaleType4KindE0ELNS_15FloatRoundStyleE2ESJ_EENS1_15EpilogueDefaultEEEEEvvEEEEvNT_6ParamsE:
[----:B------:R-:W-:Y:S01]  /*0000*/  LDC R1, c[0x0][0x28] ;  /* 0x00000a00ff017b82 */ /* 0x000fe20000000800 */
[----:B------:R-:W0:Y:S01]  /*0010*/  S2R R13, SR_TID.X ;  /* 0x00000000000d7919 */ /* 0x000e220000002100 */
[----:B------:R-:W-:Y:S01]  /*0020*/  ELECT P0, URZ, PT ;  /* 0x00000000003f782f */ /* 0x000fe20003800000 */
[----:B------:R-:W-:Y:S01]  /*0030*/  BSSY B0, `(.L_x_0) ;  /* 0x000000f000007945 */ /* 0x000fe20003800000 */
[--C-:B0-----:R-:W-:Y:S02]  /*0040*/  SHF.R.U32.HI R0, RZ, 0x5, R13.reuse ;  /* 0x00000005ff007819 */ /* 0x101fe4000001160d */
[----:B------:R-:W-:-:S03]  /*0050*/  SHF.R.U32.HI R4, RZ, 0x7, R13 ;  /* 0x00000007ff047819 */ /* 0x000fc6000001160d */
[----:B------:R-:W0:Y:S04]  /*0060*/  SHFL.IDX PT, R2, R0, RZ, 0x1f ;  /* 0x00001fff00027589 */ /* 0x000e2800000e0000 */
[----:B------:R1:W2:Y:S01]  /*0070*/  SHFL.IDX PT, R5, R4, RZ, 0x1f ;  /* 0x00001fff04057589 */ /* 0x0002a200000e0000 */
[----:B0-----:R-:W-:-:S13]  /*0080*/  ISETP.NE.OR P0, PT, R2, RZ, !P0 ;  /* 0x000000ff0200720c */ /* 0x001fda0004705670 */
[----:B-12---:R-:W-:Y:S05]  /*0090*/  @P0 BRA `(.L_x_1) ;  /* 0x0000000000200947 */ /* 0x006fea0003800000 */
[----:B------:R-:W-:Y:S02]  /*00a0*/  ULDC.64 UR4, c[0x0][0x198] ;  /* 0x0000660000047ab9 */ /* 0x000fe40000000a00 */
[----:B------:R-:W-:Y:S02]  /*00b0*/  UIADD3 UR6, UP0, UR4, 0xf0, URZ ;  /* 0x000000f004067890 */ /* 0x000fe4000ff1e03f */
[----:B------:R-:W-:Y:S02]  /*00c0*/  UIADD3 UR4, UP1, UR4, 0x1f0, URZ ;  /* 0x000001f004047890 */ /* 0x000fe4000ff3e03f */
[----:B------:R-:W-:Y:S02]  /*00d0*/  UIADD3.X UR7, URZ, UR5, URZ, UP0, !UPT ;  /* 0x000000053f077290 */ /* 0x000fe400087fe43f */
[----:B------:R-:W-:-:S07]  /*00e0*/  UIADD3.X UR5, URZ, UR5, URZ, UP1, !UPT ;  /* 0x000000053f057290 */ /* 0x000fce0008ffe43f */
[----:B------:R0:W-:Y:S02]  /*00f0*/  UTMACCTL.PF [UR6] ;  /* 0x00000000060079b9 */ /* 0x0001e40008040000 */
[----:B------:R0:W-:Y:S02]  /*0100*/  UTMACCTL.PF [UR4] ;  /* 0x00000000040079b9 */ /* 0x0001e40008040000 */
[----:B0-----:R-:W-:Y:S01]  /*0110*/  NOP ;  /* 0x0000000000007918 */ /* 0x001fe20000000000 */
.L_x_1:
[----:B------:R-:W-:Y:S05]  /*0120*/  BSYNC B0 ;  /* 0x0000000000007941 */ /* 0x000fea0003800000 */
.L_x_0:
[----:B------:R-:W0:Y:S02]  /*0130*/  SHFL.IDX PT, R3, R0, RZ, 0x1f ;  /* 0x00001fff00037589 */ /* 0x000e2400000e0000 */
[----:B0-----:R-:W-:-:S13]  /*0140*/  ISETP.NE.AND P0, PT, R3, RZ, PT ;  /* 0x000000ff0300720c */ /* 0x001fda0003f05270 */
[----:B------:R-:W-:Y:S05]  /*0150*/  @P0 BRA `(.L_x_2) ;  /* 0x00000004006c0947 */ /* 0x000fea0003800000 */
[----:B------:R-:W-:Y:S01]  /*0160*/  ELECT P0, URZ, PT ;  /* 0x00000000003f782f */ /* 0x000fe20003800000 */
[----:B------:R-:W-:-:S12]  /*0170*/  BSSY B0, `(.L_x_2) ;  /* 0x0000059000007945 */ /* 0x000fd80003800000 */
[----:B------:R-:W-:Y:S05]  /*0180*/  @!P0 BRA `(.L_x_3) ;  /* 0x00000004005c8947 */ /* 0x000fea0003800000 */
[----:B------:R-:W0:Y:S01]  /*0190*/  S2UR UR8, SR_CgaCtaId ;  /* 0x00000000000879c3 */ /* 0x000e220000008800 */
[----:B------:R-:W-:Y:S01]  /*01a0*/  UMOV UR4, 0x400 ;  /* 0x0000040000047882 */ /* 0x000fe20000000000 */
[----:B------:R-:W-:Y:S01]  /*01b0*/  UMOV UR5, 0x1 ;  /* 0x0000000100057882 */ /* 0x000fe20000000000 */
[----:B------:R-:W-:Y:S02]  /*01c0*/  UMOV UR6, 0x80 ;  /* 0x0000008000067882 */ /* 0x000fe40000000000 */
[----:B------:R-:W-:-:S04]  /*01d0*/  UIADD3 UR6, -UR6, 0x100000, URZ ;  /* 0x0010000006067890 */ /* 0x000fc8000fffe13f */
[----:B------:R-:W-:Y:S02]  /*01e0*/  USHF.L.U32 UR7, UR6, 0xb, URZ ;  /* 0x0000000b06077899 */ /* 0x000fe4000800063f */
[----:B------:R-:W-:Y:S02]  /*01f0*/  USHF.L.U32 UR6, UR6, 0x1, URZ ;  /* 0x0000000106067899 */ /* 0x000fe4000800063f */
[----:B0-----:R-:W-:Y:S02]  /*0200*/  ULEA UR8, UR8, UR4, 0x18 ;  /* 0x0000000408087291 */ /* 0x001fe4000f8ec03f */
[----:B------:R-:W-:-:S04]  /*0210*/  UIADD3 UR4, -UR5, 0x100000, URZ ;  /* 0x0010000005047890 */ /* 0x000fc8000fffe13f */
[----:B------:R-:W-:Y:S02]  /*0220*/  USHF.L.U32 UR5, UR4, 0xb, URZ ;  /* 0x0000000b04057899 */ /* 0x000fe4000800063f */
[----:B------:R-:W-:Y:S01]  /*0230*/  USHF.L.U32 UR4, UR4, 0x1, URZ ;  /* 0x0000000104047899 */ /* 0x000fe2000800063f */
[----:B------:R-:W0:Y:S11]  /*0240*/  FENCE.VIEW.ASYNC.S ;  /* 0x00000000000073c6 */ /* 0x000e360000000000 */
[----:B0-----:R0:W1:Y:S01]  /*0250*/  SYNCS.EXCH.64 URZ, [UR8], UR4 ;  /* 0x00000004083f75b2 */ /* 0x0010620008000100 */
[----:B------:R0:W2:Y:S01]  /*0260*/  SYNCS.EXCH.64 URZ, [UR8+0x128], UR6 ;  /* 0x00012806083f75b2 */ /* 0x0000a20008000100 */
[----:B------:R0:W3:Y:S01]  /*0270*/  SYNCS.EXCH.64 URZ, [UR8+0x8], UR4 ;  /* 0x00000804083f75b2 */ /* 0x0000e20008000100 */
[----:B------:R0:W4:Y:S01]  /*0280*/  SYNCS.EXCH.64 URZ, [UR8+0x130], UR6 ;  /* 0x00013006083f75b2 */ /* 0x0001220008000100 */
[----:B------:R0:W0:Y:S01]  /*0290*/  SYNCS.EXCH.64 URZ, [UR8+0x10], UR4 ;  /* 0x00001004083f75b2 */ /* 0x0000220008000100 */
        /* <DEDUP_REMOVED lines=69> */
[----:B-1234-:R-:W-:Y:S01]  /*06f0*/  NOP ;  /* 0x0000000000007918 */ /* 0x01efe20000000000 */
.L_x_3:
[----:B0-----:R-:W-:Y:S05]  /*0700*/  BSYNC B0 ;  /* 0x0000000000007941 */ /* 0x001fea0003800000 */
.L_x_2:
[----:B------:R-:W0:Y:S01]  /*0710*/  SHFL.IDX PT, R6, R0, RZ, 0x1f ;  /* 0x00001fff00067589 */ /* 0x000e2200000e0000 */
[----:B------:R-:W-:Y:S01]  /*0720*/  ELECT P0, URZ, PT ;  /* 0x00000000003f782f */ /* 0x000fe20003800000 */
[----:B------:R-:W-:Y:S01]  /*0730*/  NOP ;  /* 0x0000000000007918 */ /* 0x000fe20000000000 */
[----:B------:R-:W-:Y:S01]  /*0740*/  ELECT P1, URZ, PT ;  /* 0x00000000003f782f */ /* 0x000fe20003820000 */
[----:B------:R1:W2:Y:S01]  /*0750*/  SHFL.IDX PT, R3, R0, RZ, 0x1f ;  /* 0x00001fff00037589 */ /* 0x0002a200000e0000 */
[----:B------:R-:W-:Y:S01]  /*0760*/  UMOV UR4, 0x20 ;  /* 0x0000002000047882 */ /* 0x000fe20000000000 */
[----:B------:R-:W-:Y:S01]  /*0770*/  UMOV UR11, 0x80 ;  /* 0x00000080000b7882 */ /* 0x000fe20000000000 */
[----:B------:R-:W-:Y:S01]  /*0780*/  NOP ;  /* 0x0000000000007918 */ /* 0x000fe20000000000 */
[----:B------:R-:W3:Y:S01]  /*0790*/  SHFL.IDX PT, R4, R4, RZ, 0x1f ;  /* 0x00001fff04047589 */ /* 0x000ee200000e0000 */
[C---:B------:R-:W-:Y:S01]  /*07a0*/  VIADD R33, R5.reuse, 0xffffffff ;  /* 0xffffffff05217836 */ /* 0x040fe20000000000 */
[----:B------:R-:W-:Y:S01]  /*07b0*/  ULDC.64 UR18, c[0x0][0x208] ;  /* 0x0000820000127ab9 */ /* 0x000fe20000000a00 */
[----:B------:R-:W-:-:S02]  /*07c0*/  ISETP.NE.AND P3, PT, R5, RZ, PT ;  /* 0x000000ff0500720c */ /* 0x000fc40003f65270 */
[----:B-1----:R-:W-:Y:S02]  /*07d0*/  SHF.R.S32.HI R0, RZ, 0x1f, R13 ;  /* 0x0000001fff007819 */ /* 0x002fe4000001140d */
[----:B------:R-:W-:Y:S02]  /*07e0*/  ISETP.GE.U32.AND P2, PT, R33, 0x2, PT ;  /* 0x000000022100780c */ /* 0x000fe40003f46070 */
[----:B------:R-:W-:-:S04]  /*07f0*/  LEA.HI R0, R0, R13, RZ, 0x7 ;  /* 0x0000000d00007211 */ /* 0x000fc800078f38ff */
[----:B------:R-:W-:Y:S02]  /*0800*/  LOP3.LUT R0, R0, 0xffffff80, RZ, 0xc0, !PT ;  /* 0xffffff8000007812 */ /* 0x000fe400078ec0ff */
[----:B0-----:R-:W-:-:S03]  /*0810*/  ISETP.NE.OR P0, PT, R6, RZ, !P0 ;  /* 0x000000ff0600720c */ /* 0x001fc60004705670 */
[----:B------:R-:W-:Y:S01]  /*0820*/  IMAD.IADD R11, R13, 0x1, -R0 ;  /* 0x000000010d0b7824 */ /* 0x000fe200078e0a00 */
[----:B--2---:R-:W-:Y:S02]  /*0830*/  ISETP.NE.OR P1, PT, R3, RZ, !P1 ;  /* 0x000000ff0300720c */ /* 0x004fe40004f25670 */
[----:B------:R-:W-:Y:S02]  /*0840*/  SHF.R.S32.HI R3, RZ, 0x1f, R2 ;  /* 0x0000001fff037819 */ /* 0x000fe40000011402 */
[----:B---3--:R-:W-:Y:S02]  /*0850*/  R2UR UR15, R4 ;  /* 0x00000000040f72ca */ /* 0x008fe400000e0000 */
[----:B------:R-:W-:-:S03]  /*0860*/  LEA.HI R3, R3, R2, RZ, 0x2 ;  /* 0x0000000203037211 */ /* 0x000fc600078f10ff */
[----:B------:R-:W-:Y:S01]  /*0870*/  VOTEU.ALL UP0, P0 ;  /* 0x00000000003f7886 */ /* 0x000fe20000000000 */
[----:B------:R-:W-:-:S03]  /*0880*/  LOP3.LUT R3, R3, 0xfffffffc, RZ, 0xc0, !PT ;  /* 0xfffffffc03037812 */ /* 0x000fc600078ec0ff */
[----:B------:R-:W-:Y:S01]  /*0890*/  VOTEU.ALL UP1, P1 ;  /* 0x00000000003f7886 */ /* 0x000fe20000820000 */
[----:B------:R-:W0:Y:S01]  /*08a0*/  @!UP0 S2UR UR7, SR_CgaCtaId ;  /* 0x00000000000789c3 */ /* 0x000e220000008800 */
[----:B------:R-:W-:Y:S01]  /*08b0*/  @!UP0 UMOV UR6, 0x400 ;  /* 0x0000040000068882 */ /* 0x000fe20000000000 */
[----:B------:R-:W-:-:S04]  /*08c0*/  @!UP0 UIADD3 UR4, -UR4, 0x100000, URZ ;  /* 0x0010000004048890 */ /* 0x000fc8000fffe13f */
[----:B------:R-:W-:Y:S02]  /*08d0*/  @!UP0 USHF.L.U32 UR5, UR4, 0xb, URZ ;  /* 0x0000000b04058899 */ /* 0x000fe4000800063f */
[----:B------:R-:W-:Y:S01]  /*08e0*/  @!UP0 USHF.L.U32 UR4, UR4, 0x1, URZ ;  /* 0x0000000104048899 */ /* 0x000fe2000800063f */
[----:B------:R-:W-:Y:S01]  /*08f0*/  IMAD.IADD R20, R2, 0x1, -R3 ;  /* 0x0000000102147824 */ /* 0x000fe200078e0a03 */
[----:B------:R-:W-:Y:S01]  /*0900*/  @!UP1 UMOV UR9, 0x400 ;  /* 0x0000040000099882 */ /* 0x000fe20000000000 */
[----:B------:R-:W-:Y:S01]  /*0910*/  VOTEU.ALL UP2, P1 ;  /* 0x00000000003f7886 */ /* 0x000fe20000840000 */
[----:B------:R-:W-:Y:S01]  /*0920*/  VOTEU.ALL UP3, P1 ;  /* 0x00000000003f7886 */ /* 0x000fe20000860000 */
[----:B------:R-:W-:Y:S01]  /*0930*/  VOTEU.ALL UP4, P1 ;  /* 0x00000000003f7886 */ /* 0x000fe20000880000 */
[----:B------:R-:W1:Y:S01]  /*0940*/  @!UP1 S2UR UR10, SR_CgaCtaId ;  /* 0x00000000000a99c3 */ /* 0x000e620000008800 */
[----:B------:R-:W-:Y:S01]  /*0950*/  VOTEU.ALL UP5, P1 ;  /* 0x00000000003f7886 */ /* 0x000fe200008a0000 */
[----:B0-----:R-:W-:-:S02]  /*0960*/  @!UP0 ULEA UR8, UR7, UR6, 0x18 ;  /* 0x0000000607088291 */ /* 0x001fc4000f8ec03f */
[----:B------:R-:W-:-:S04]  /*0970*/  @!UP1 UIADD3 UR6, -UR11, 0x100000, URZ ;  /* 0x001000000b069890 */ /* 0x000fc8000fffe13f */
[----:B------:R-:W-:Y:S02]  /*0980*/  @!UP1 USHF.L.U32 UR7, UR6, 0xb, URZ ;  /* 0x0000000b06079899 */ /* 0x000fe4000800063f */
[----:B------:R-:W-:Y:S01]  /*0990*/  @!UP1 USHF.L.U32 UR6, UR6, 0x1, URZ ;  /* 0x0000000106069899 */ /* 0x000fe2000800063f */
[----:B------:R-:W-:Y:S01]  /*09a0*/  VOTEU.ALL UP0, P0 ;  /* 0x00000000003f7886 */ /* 0x000fe20000000000 */
[----:B-1----:R-:W-:Y:S01]  /*09b0*/  @!UP1 ULEA UR9, UR10, UR9, 0x18 ;  /* 0x000000090a099291 */ /* 0x002fe2000f8ec03f */
[----:B------:R-:W-:Y:S02]  /*09c0*/  VOTEU.ALL UP1, P0 ;  /* 0x00000000003f7886 */ /* 0x000fe40000020000 */
[----:B------:R-:W-:Y:S01]  /*09d0*/  ULDC.64 UR10, c[0x0][0x598] ;  /* 0x00016600000a7ab9 */ /* 0x000fe20000000a00 */
[----:B------:R-:W-:Y:S01]  /*09e0*/  ISETP.NE.AND P0, PT, R20, 0x3, PT ;  /* 0x000000031400780c */ /* 0x000fe20003f05270 */
[----:B------:R-:W0:Y:S02]  /*09f0*/  FENCE.VIEW.ASYNC.S ;  /* 0x00000000000073c6 */ /* 0x000e240000000000 */
[----:B0-----:R0:W1:Y:S01]  /*0a00*/  @!UP0 SYNCS.EXCH.64 URZ, [UR8+0x280], UR4 ;  /* 0x00028004083f85b2 */ /* 0x0010620008000100 */
[----:B------:R-:W-:-:S02]  /*0a10*/  ISETP.NE.U32.AND P1, PT, RZ, UR10, PT ;  /* 0x0000000aff007c0c */ /* 0x000fc4000bf25070 */
[----:B------:R-:W-:Y:S02]  /*0a20*/  ISETP.EQ.OR P0, PT, R20, RZ, !P0 ;  /* 0x000000ff1400720c */ /* 0x000fe40004702670 */
[----:B------:R-:W-:Y:S02]  /*0a30*/  ISETP.NE.AND.EX P1, PT, RZ, UR11, PT, P1 ;  /* 0x0000000bff007c0c */ /* 0x000fe4000bf25310 */
[----:B------:R-:W-:-:S04]  /*0a40*/  ISETP.EQ.AND P0, PT, R5, RZ, P0 ;  /* 0x000000ff0500720c */ /* 0x000fc80000702270 */
[----:B------:R-:W-:-:S04]  /*0a50*/  SEL R7, RZ, 0x1, !P0 ;  /* 0x00000001ff077807 */ /* 0x000fc80004000000 */
[----:B------:R-:W-:Y:S01]  /*0a60*/  SEL R7, R7, 0x2, P2 ;  /* 0x0000000207077807 */ /* 0x000fe20001000000 */
[----:B------:R0:W1:Y:S01]  /*0a70*/  @!UP1 SYNCS.EXCH.64 URZ, [UR8+0x288], UR4 ;  /* 0x00028804083f95b2 */ /* 0x0000620008000100 */
[----:B------:R-:W-:Y:S01]  /*0a80*/  NOP ;  /* 0x0000000000007918 */ /* 0x000fe20000000000 */
[----:B------:R0:W1:Y:S01]  /*0a90*/  @!UP2 SYNCS.EXCH.64 URZ, [UR9+0x260], UR6 ;  /* 0x00026006093fa5b2 */ /* 0x0000620008000100 */
[----:B------:R0:W1:Y:S01]  /*0aa0*/  @!UP3 SYNCS.EXCH.64 URZ, [UR9+0x268], UR6 ;  /* 0x00026806093fb5b2 */ /* 0x0000620008000100 */
[----:B------:R0:W1:Y:S01]  /*0ab0*/  @!UP4 SYNCS.EXCH.64 URZ, [UR9+0x270], UR6 ;  /* 0x00027006093fc5b2 */ /* 0x0000620008000100 */
[----:B------:R0:W1:Y:S01]  /*0ac0*/  @!UP5 SYNCS.EXCH.64 URZ, [UR9+0x278], UR6 ;  /* 0x00027806093fd5b2 */ /* 0x0000620008000100 */
[----:B------:R-:W-:Y:S01]  /*0ad0*/  NOP ;  /* 0x0000000000007918 */ /* 0x000fe20000000000 */
[----:B-1----:R-:W-:Y:S06]  /*0ae0*/  BAR.SYNC.DEFER_BLOCKING 0x0 ;  /* 0x0000000000007b1d */ /* 0x002fec0000010000 */
[----:B0-----:R-:W-:Y:S05]  /*0af0*/  @!P1 BRA `(.L_x_4) ;  /* 0x00000000001c9947 */ /* 0x001fea0003800000 */
[----:B------:R-:W0:Y:S02]  /*0b00*/  LDC.64 R2, c[0x0][0x598] ;  /* 0x00016600ff027b82 */ /* 0x000e240000000a00 */
[----:B0-----:R-:W2:Y:S02]  /*0b10*/  LDG.E.64 R2, desc[UR18][R2.64] ;  /* 0x0000001202027981 */ /* 0x001ea4000c1e1b00 */
[----:B--2---:R-:W-:-:S04]  /*0b20*/  ISETP.NE.U32.AND P0, PT, R2, RZ, PT ;  /* 0x000000ff0200720c */ /* 0x004fc80003f05070 */
[----:B------:R-:W-:-:S13]  /*0b30*/  ISETP.NE.AND.EX P0, PT, R3, RZ, PT, P0 ;  /* 0x000000ff0300720c */ /* 0x000fda0003f05300 */
[----:B------:R-:W-:Y:S05]  /*0b40*/  @!P0 BRA `(.L_x_4) ;  /* 0x0000000000088947 */ /* 0x000fea0003800000 */
[----:B------:R2:W5:Y:S01]  /*0b50*/  LD.E R10, desc[UR18][R2.64] ;  /* 0x00000012020a7980 */ /* 0x000562000c101900 */
[----:B------:R-:W-:Y:S05]  /*0b60*/  BRA `(.L_x_5) ;  /* 0x0000000000207947 */ /* 0x000fea0003800000 */
.L_x_4:
[----:B------:R-:W-:Y:S02]  /*0b70*/  ULDC.64 UR4, c[0x0][0x588] ;  /* 0x0001620000047ab9 */ /* 0x000fe40000000a00 */
[----:B------:R-:W-:-:S04]  /*0b80*/  ISETP.NE.U32.AND P0, PT, RZ, UR4, PT ;  /* 0x00000004ff007c0c */ /* 0x000fc8000bf05070 */
[----:B------:R-:W-:-:S13]  /*0b90*/  ISETP.NE.AND.EX P0, PT, RZ, UR5, PT, P0 ;  /* 0x00000005ff007c0c */ /* 0x000fda000bf05300 */
[----:B------:R-:W-:Y:S05]  /*0ba0*/  @!P0 BRA `(.L_x_6) ;  /* 0x00000000000c8947 */ /* 0x000fea0003800000 */
[----:B------:R-:W0:Y:S02]  /*0bb0*/  LDC.64 R2, c[0x0][0x588] ;  /* 0x00016200ff027b82 */ /* 0x000e240000000a00 */
[----:B0-----:R0:W5:Y:S01]  /*0bc0*/  LDG.E R10, desc[UR18][R2.64] ;  /* 0x00000012020a7981 */ /* 0x001162000c1e1900 */
[----:B------:R-:W-:Y:S05]  /*0bd0*/  BRA `(.L_x_5) ;  /* 0x0000000000047947 */ /* 0x000fea0003800000 */
.L_x_6:
[----:B------:R-:W1:Y:S02]  /*0be0*/  LDC R10, c[0x0][0x580] ;  /* 0x00016000ff0a7b82 */ /* 0x000e640000000800 */
.L_x_5:
[----:B------:R-:W-:Y:S02]  /*0bf0*/  ULDC.64 UR4, c[0x0][0x5a0] ;  /* 0x0001680000047ab9 */ /* 0x000fe40000000a00 */
[----:B------:R-:W-:-:S04]  /*0c00*/  ISETP.NE.U32.AND P0, PT, RZ, UR4, PT ;  /* 0x00000004ff007c0c */ /* 0x000fc8000bf05070 */
[----:B------:R-:W-:-:S13]  /*0c10*/  ISETP.NE.AND.EX P0, PT, RZ, UR5, PT, P0 ;  /* 0x00000005ff007c0c */ /* 0x000fda000bf05300 */
[----:B------:R-:W-:Y:S05]  /*0c20*/  @!P0 BRA `(.L_x_7) ;  /* 0x00000000001c8947 */ /* 0x000fea0003800000 */
[----:B0-2---:R-:W0:Y:S02]  /*0c30*/  LDC.64 R2, c[0x0][0x5a0] ;  /* 0x00016800ff027b82 */ /* 0x005e240000000a00 */
[----:B0-----:R-:W2:Y:S02]  /*0c40*/  LDG.E.64 R2, desc[UR18][R2.64] ;  /* 0x0000001202027981 */ /* 0x001ea4000c1e1b00 */
[----:B--2---:R-:W-:-:S04]  /*0c50*/  ISETP.NE.U32.AND P0, PT, R2, RZ, PT ;  /* 0x000000ff0200720c */ /* 0x004fc80003f05070 */
[----:B------:R-:W-:-:S13]  /*0c60*/  ISETP.NE.AND.EX P0, PT, R3, RZ, PT, P0 ;  /* 0x000000ff0300720c */ /* 0x000fda0003f05300 */
[----:B------:R-:W-:Y:S05]  /*0c70*/  @!P0 BRA `(.L_x_7) ;  /* 0x0000000000088947 */ /* 0x000fea0003800000 */
[----:B------:R0:W5:Y:S01]  /*0c80*/  LD.E R12, desc[UR18][R2.64] ;  /* 0x00000012020c7980 */ /* 0x000162000c101900 */
[----:B------:R-:W-:Y:S05]  /*0c90*/  BRA `(.L_x_8) ;  /* 0x0000000000207947 */ /* 0x000fea0003800000 */
.L_x_7:
[----:B------:R-:W-:Y:S02]  /*0ca0*/  ULDC.64 UR4, c[0x0][0x590] ;  /* 0x0001640000047ab9 */ /* 0x000fe40000000a00 */
[----:B------:R-:W-:-:S04]  /*0cb0*/  ISETP.NE.U32.AND P0, PT, RZ, UR4, PT ;  /* 0x00000004ff007c0c */ /* 0x000fc8000bf05070 */
[----:B------:R-:W-:-:S13]  /*0cc0*/  ISETP.NE.AND.EX P0, PT, RZ, UR5, PT, P0 ;  /* 0x00000005ff007c0c */ /* 0x000fda000bf05300 */
[----:B------:R-:W-:Y:S05]  /*0cd0*/  @!P0 BRA `(.L_x_9) ;  /* 0x00000000000c8947 */ /* 0x000fea0003800000 */
[----:B0-2---:R-:W0:Y:S02]  /*0ce0*/  LDC.64 R2, c[0x0][0x590] ;  /* 0x00016400ff027b82 */ /* 0x005e240000000a00 */
[----:B0-----:R4:W5:Y:S01]  /*0cf0*/  LDG.E R12, desc[UR18][R2.64] ;  /* 0x00000012020c7981 */ /* 0x001962000c1e1900 */
[----:B------:R-:W-:Y:S05]  /*0d00*/  BRA `(.L_x_8) ;  /* 0x0000000000047947 */ /* 0x000fea0003800000 */
.L_x_9:
[----:B------:R-:W3:Y:S02]  /*0d10*/  LDC R12, c[0x0][0x584] ;  /* 0x00016100ff0c7b82 */ /* 0x000ee40000000800 */
.L_x_8:
[----:B------:R-:W1:Y:S01]  /*0d20*/  LDC R0, c[0x0][0x65c] ;  /* 0x00019700ff007b82 */ /* 0x000e620000000800 */
[----:B------:R-:W0:Y:S01]  /*0d30*/  S2R R21, SR_CTAID.Y ;  /* 0x0000000000157919 */ /* 0x000e220000002600 */
[----:B------:R-:W-:Y:S01]  /*0d40*/  ULDC UR8, c[0x0][0x28c] ;  /* 0x0000a30000087ab9 */ /* 0x000fe20000000800 */
[----:B------:R-:W-:Y:S01]  /*0d50*/  ISETP.NE.AND P0, PT, R5, 0x2, PT ;  /* 0x000000020500780c */ /* 0x000fe20003f05270 */
[----:B------:R-:W-:Y:S01]  /*0d60*/  UIADD3 UR8, UR8, 0x1f, URZ ;  /* 0x0000001f08087890 */ /* 0x000fe2000fffe03f */
[----:B------:R-:W3:Y:S01]  /*0d70*/  S2R R14, SR_CTAID.X ;  /* 0x00000000000e7919 */ /* 0x000ee20000002500 */
[----:B------:R-:W-:Y:S01]  /*0d80*/  UMOV UR5, URZ ;  /* 0x0000003f00057c82 */ /* 0x000fe20008000000 */
[----:B------:R-:W-:Y:S01]  /*0d90*/  UMOV UR4, URZ ;  /* 0x0000003f00047c82 */ /* 0x000fe20008000000 */
[----:B------:R-:W-:-:S04]  /*0da0*/  USHF.R.S32.HI UR9, URZ, 0x1f, UR8 ;  /* 0x0000001f3f097899 */ /* 0x000fc80008011408 */
[----:B------:R-:W-:-:S04]  /*0db0*/  ULEA.HI UR9, UR9, UR8, URZ, 0x5 ;  /* 0x0000000809097291 */ /* 0x000fc8000f8f283f */
[----:B------:R-:W-:Y:S01]  /*0dc0*/  USHF.R.S32.HI UR13, URZ, 0x5, UR9 ;  /* 0x000000053f0d7899 */ /* 0x000fe20008011409 */
[----:B-1----:R-:W-:-:S13]  /*0dd0*/  ISETP.NE.AND P2, PT, R0, 0x1, PT ;  /* 0x000000010000780c */ /* 0x002fda0003f45270 */
[----:B------:R-:W3:Y:S01]  /*0de0*/  @P2 LDC R15, c[0x0][0x10] ;  /* 0x00000400ff0f2b82 */ /* 0x000ee20000000800 */
[----:B0-2-4-:R-:W-:Y:S02]  /*0df0*/  @P2 IMAD.MOV.U32 R2, RZ, RZ, R21 ;  /* 0x000000ffff022224 */ /* 0x015fe400078e0015 */
[----:B------:R-:W-:Y:S02]  /*0e00*/  @P2 IMAD.MOV.U32 R3, RZ, RZ, RZ ;  /* 0x000000ffff032224 */ /* 0x000fe400078e00ff */
[----:B------:R-:W-:-:S03]  /*0e10*/  @P2 IMAD.MOV.U32 R5, RZ, RZ, RZ ;  /* 0x000000ffff052224 */ /* 0x000fc600078e00ff */
[----:B------:R-:W0:Y:S01]  /*0e20*/  @!P2 LDC R9, c[0x0][0xc] ;  /* 0x00000300ff09ab82 */ /* 0x000e220000000800 */
[----:B------:R-:W-:Y:S01]  /*0e30*/  ULDC UR6, c[0x0][0xc] ;  /* 0x0000030000067ab9 */ /* 0x000fe20000000800 */
[----:B------:R-:W-:Y:S02]  /*0e40*/  ULDC UR7, c[0x0][0x10] ;  /* 0x0000040000077ab9 */ /* 0x000fe40000000800 */
[----:B------:R-:W-:-:S04]  /*0e50*/  UIMAD.WIDE.U32 UR6, UR6, UR7, URZ ;  /* 0x00000007060672a5 */ /* 0x000fc8000f8e003f */
[----:B------:R-:W1:Y:S01]  /*0e60*/  LDC R8, c[0x0][0x14] ;  /* 0x00000500ff087b82 */ /* 0x000e620000000800 */
[----:B---3--:R-:W-:-:S04]  /*0e70*/  @P2 IMAD.WIDE.U32 R2, R14, R15, R2 ;  /* 0x0000000f0e022225 */ /* 0x008fc800078e0002 */
[----:B------:R-:W-:Y:S02]  /*0e80*/  IMAD.MOV.U32 R15, RZ, RZ, RZ ;  /* 0x000000ffff0f7224 */ /* 0x000fe400078e00ff */
[----:B------:R-:W-:Y:S02]  /*0e90*/  @P2 IMAD.IADD R3, R3, 0x1, R5 ;  /* 0x0000000103032824 */ /* 0x000fe400078e0205 */
[----:B0-----:R-:W-:-:S04]  /*0ea0*/  @!P2 IMAD.WIDE.U32 R4, R9, R21, R14 ;  /* 0x000000150904a225 */ /* 0x001fc800078e000e */
[----:B------:R-:W-:Y:S02]  /*0eb0*/  @!P2 IMAD.MOV.U32 R2, RZ, RZ, R4 ;  /* 0x000000ffff02a224 */ /* 0x000fe400078e0004 */
[----:B------:R-:W-:Y:S02]  /*0ec0*/  @!P2 IMAD.MOV.U32 R3, RZ, RZ, R5 ;  /* 0x000000ffff03a224 */ /* 0x000fe400078e0005 */
[C---:B-1----:R-:W-:Y:S02]  /*0ed0*/  IMAD R17, R8.reuse, UR7, RZ ;  /* 0x0000000708117c24 */ /* 0x042fe4000f8e02ff */
[----:B------:R-:W-:Y:S01]  /*0ee0*/  IMAD.WIDE.U32 R8, R8, UR6, RZ ;  /* 0x0000000608087c25 */ /* 0x000fe2000f8e00ff */
[----:B------:R-:W-:-:S03]  /*0ef0*/  ULDC.64 UR6, c[0x0][0x650] ;  /* 0x0001940000067ab9 */ /* 0x000fc60000000a00 */
[----:B------:R-:W-:Y:S01]  /*0f00*/  IMAD.IADD R0, R9, 0x1, R17 ;  /* 0x0000000109007824 */ /* 0x000fe200078e0211 */
[----:B------:R-:W-:Y:S06]  /*0f10*/  @P0 BRA `(.L_x_10) ;  /* 0x0000000000280947 */ /* 0x000fec0003800000 */
[----:B------:R-:W-:Y:S01]  /*0f20*/  UIMAD.WIDE.U32 UR4, UR13, -0x45306eb3, URZ ;  /* 0xbacf914d0d0478a5 */ /* 0x000fe2000f8e003f */
[----:B------:R-:W-:Y:S01]  /*0f30*/  IADD3 R2, P0, R2, R8, RZ ;  /* 0x0000000802027210 */ /* 0x000fe20007f1e0ff */
[----:B------:R-:W-:Y:S02]  /*0f40*/  UISETP.GE.U32.AND UP0, UPT, UR13, 0x25, UPT ;  /* 0x000000250d00788c */ /* 0x000fe4000bf06070 */
[----:B------:R-:W-:Y:S02]  /*0f50*/  UIADD3 UR4, -UR5, UR13, URZ ;  /* 0x0000000d05047290 */ /* 0x000fe4000fffe13f */
[----:B------:R-:W-:Y:S02]  /*0f60*/  IMAD.X R3, R0, 0x1, R3, P0 ;  /* 0x0000000100037824 */ /* 0x000fe400000e0603 */
[----:B------:R-:W-:-:S04]  /*0f70*/  ULEA.HI UR4, UR4, UR5, URZ, 0x1f ;  /* 0x0000000504047291 */ /* 0x000fc8000f8ff83f */
[----:B------:R-:W-:-:S03]  /*0f80*/  USHF.R.U32.HI UR5, URZ, 0x5, UR4 ;  /* 0x000000053f057899 */ /* 0x000fc60008011604 */
[----:B------:R-:W-:Y:S01]  /*0f90*/  UMOV UR4, URZ ;  /* 0x0000003f00047c82 */ /* 0x000fe20008000000 */
[----:B------:R-:W-:Y:S02]  /*0fa0*/  @UP0 ULOP3.LUT UR4, UR5, 0x1, URZ, 0xc0, !UPT ;  /* 0x0000000105040892 */ /* 0x000fe4000f8ec03f */
[----:B------:R-:W-:-:S12]  /*0fb0*/  UIMAD UR5, UR5, -0x25, UR13 ;  /* 0xffffffdb050578a4 */ /* 0x000fd8000f8e020d */
.L_x_10:
[----:B------:R-:W-:Y:S01]  /*0fc0*/  ISETP.GE.U32.AND P0, PT, R2, UR6, PT ;  /* 0x0000000602007c0c */ /* 0x000fe2000bf06070 */
[----:B------:R-:W-:Y:S01]  /*0fd0*/  IMAD.MOV.U32 R6, RZ, RZ, -0x1 ;  /* 0xffffffffff067424 */ /* 0x000fe200078e00ff */
[----:B------:R-:W-:Y:S01]  /*0fe0*/  PRMT R16, RZ, 0x7610, R16 ;  /* 0x00007610ff107816 */ /* 0x000fe20000000010 */
[----:B------:R-:W-:Y:S01]  /*0ff0*/  IMAD.MOV.U32 R5, RZ, RZ, -0x1 ;  /* 0xffffffffff057424 */ /* 0x000fe200078e00ff */
[----:B------:R-:W-:Y:S01]  /*1000*/  ISETP.GE.U32.AND.EX P0, PT, R3, UR7, PT, P0 ;  /* 0x0000000703007c0c */ /* 0x000fe2000bf06100 */
[----:B------:R-:W-:-:S12]  /*1010*/  IMAD.MOV.U32 R4, RZ, RZ, -0x1 ;  /* 0xffffffffff047424 */ /* 0x000fd800078e00ff */
[----:B------:R-:W-:Y:S05]  /*1020*/  @P0 BRA `(.L_x_11) ;  /* 0x00000004005c0947 */ /* 0x000fea0003800000 */
[----:B------:R-:W0:Y:S01]  /*1030*/  LDC.64 R24, c[0x0][0x628] ;  /* 0x00018a00ff187b82 */ /* 0x000e220000000a00 */
[----:B------:R-:W-:Y:S02]  /*1040*/  IMAD.MOV.U32 R4, RZ, RZ, R2 ;  /* 0x000000ffff047224 */ /* 0x000fe400078e0002 */
[----:B------:R-:W-:-:S05]  /*1050*/  IMAD.MOV.U32 R5, RZ, RZ, R3 ;  /* 0x000000ffff057224 */ /* 0x000fca00078e0003 */
[----:B------:R-:W1:Y:S08]  /*1060*/  LDC R6, c[0x0][0x630] ;  /* 0x00018c00ff067b82 */ /* 0x000e700000000800 */
[----:B------:R-:W2:Y:S01]  /*1070*/  LDC.64 R26, c[0x0][0x620] ;  /* 0x00018800ff1a7b82 */ /* 0x000ea20000000a00 */
[----:B0-----:R-:W-:-:S04]  /*1080*/  ISETP.NE.U32.AND P0, PT, R24, RZ, PT ;  /* 0x000000ff1800720c */ /* 0x001fc80003f05070 */
[----:B------:R-:W-:-:S13]  /*1090*/  ISETP.NE.AND.EX P0, PT, R25, RZ, PT, P0 ;  /* 0x000000ff1900720c */ /* 0x000fda0003f05300 */
[----:B-12---:R-:W-:Y:S05]  /*10a0*/  @!P0 BRA `(.L_x_12) ;  /* 0x0000000000288947 */ /* 0x006fea0003800000 */
[----:B------:R-:W0:Y:S02]  /*10b0*/  LDC R19, c[0x0][0x634] ;  /* 0x00018d00ff137b82 */ /* 0x000e240000000800 */
[----:B0-----:R-:W-:-:S05]  /*10c0*/  IADD3 R19, P0, R2, R19, RZ ;  /* 0x0000001302137210 */ /* 0x001fca0007f1e0ff */
[----:B------:R-:W-:-:S04]  /*10d0*/  IMAD.X R23, RZ, RZ, R3, P0 ;  /* 0x000000ffff177224 */ /* 0x000fc800000e0603 */
[----:B------:R-:W-:-:S04]  /*10e0*/  IMAD.WIDE.U32 R4, R23, R24, RZ ;  /* 0x0000001817047225 */ /* 0x000fc800078e00ff */
[----:B------:R-:W-:-:S04]  /*10f0*/  IMAD.WIDE.U32 R16, P0, R19, R25, R4 ;  /* 0x0000001913107225 */ /* 0x000fc80007800004 */
[----:B------:R-:W-:-:S04]  /*1100*/  IMAD.WIDE.U32 R4, R19, R24, RZ ;  /* 0x0000001813047225 */ /* 0x000fc800078e00ff */
[----:B------:R-:W-:Y:S01]  /*1110*/  IMAD.X R19, RZ, RZ, RZ, P0 ;  /* 0x000000ffff137224 */ /* 0x000fe200000e06ff */
[----:B------:R-:W-:Y:S01]  /*1120*/  IADD3 RZ, P0, R5, R16, RZ ;  /* 0x0000001005ff7210 */ /* 0x000fe20007f1e0ff */
[----:B------:R-:W-:-:S04]  /*1130*/  IMAD.MOV.U32 R18, RZ, RZ, R17 ;  /* 0x000000ffff127224 */ /* 0x000fc800078e0011 */
[----:B------:R-:W-:-:S08]  /*1140*/  IMAD.WIDE.U32.X R4, R23, R25, R18, P0 ;  /* 0x0000001917047225 */ /* 0x000fd000000e0412 */
.L_x_12:
[--C-:B------:R-:W-:Y:S01]  /*1150*/  SHF.R.U64 R32, R4, R6, R5.reuse ;  /* 0x0000000604207219 */ /* 0x100fe20000001205 */
[----:B------:R-:W0:Y:S01]  /*1160*/  LDC.64 R28, c[0x0][0x640] ;  /* 0x00019000ff1c7b82 */ /* 0x000e220000000a00 */
[----:B------:R-:W-:Y:S01]  /*1170*/  I2FP.F32.U32 R4, R14 ;  /* 0x0000000e00047245 */ /* 0x000fe20000201000 */
[----:B------:R-:W-:Y:S01]  /*1180*/  ULDC UR6, c[0x0][0x150] ;  /* 0x0000540000067ab9 */ /* 0x000fe20000000800 */
[----:B------:R-:W-:Y:S02]  /*1190*/  SHF.R.U32.HI R5, RZ, R6, R5 ;  /* 0x00000006ff057219 */ /* 0x000fe40000011605 */
[----:B------:R-:W-:Y:S01]  /*11a0*/  IADD3 R17, P0, RZ, -R32, RZ ;  /* 0x80000020ff117210 */ /* 0x000fe20007f1e0ff */
[----:B------:R-:W-:Y:S01]  /*11b0*/  FMUL R6, R4, UR6 ;  /* 0x0000000604067c20 */ /* 0x000fe20008400000 */
[----:B------:R-:W-:Y:S01]  /*11c0*/  ULDC UR6, c[0x0][0x154] ;  /* 0x0000550000067ab9 */ /* 0x000fe20000000800 */
[----:B------:R-:W1:Y:S02]  /*11d0*/  LDC R18, c[0x0][0x618] ;  /* 0x00018600ff127b82 */ /* 0x000e640000000800 */
[----:B------:R-:W-:-:S02]  /*11e0*/  IMAD.X R19, RZ, RZ, ~R5, P0 ;  /* 0x000000ffff137224 */ /* 0x000fc400000e0e05 */
[----:B------:R-:W2:Y:S01]  /*11f0*/  F2I.U32.TRUNC.NTZ R6, R6 ;  /* 0x0000000600067305 */ /* 0x000ea2000020f000 */
[----:B------:R-:W-:-:S03]  /*1200*/  IMAD.WIDE.U32 R4, R17, R26, R2 ;  /* 0x0000001a11047225 */ /* 0x000fc600078e0002 */
[----:B------:R-:W3:Y:S01]  /*1210*/  LDC R15, c[0x0][0x144] ;  /* 0x00005100ff0f7b82 */ /* 0x000ee20000000800 */
[----:B------:R-:W-:-:S04]  /*1220*/  IMAD R16, R19, R26, RZ ;  /* 0x0000001a13107224 */ /* 0x000fc800078e02ff */
[----:B------:R-:W-:-:S03]  /*1230*/  IMAD R17, R17, R27, R16 ;  /* 0x0000001b11117224 */ /* 0x000fc600078e0210 */
[----:B------:R-:W4:Y:S01]  /*1240*/  LDC R22, c[0x0][0x608] ;  /* 0x00018200ff167b82 */ /* 0x000f220000000800 */
[----:B------:R-:W-:Y:S01]  /*1250*/  IMAD.IADD R17, R5, 0x1, R17 ;  /* 0x0000000105117824 */ /* 0x000fe200078e0211 */
[----:B0-----:R-:W-:Y:S01]  /*1260*/  ISETP.NE.U32.AND P0, PT, R28, RZ, PT ;  /* 0x000000ff1c00720c */ /* 0x001fe20003f05070 */
[----:B--2---:R-:W-:-:S03]  /*1270*/  IMAD.MOV R5, RZ, RZ, -R6 ;  /* 0x000000ffff057224 */ /* 0x004fc600078e0a06 */
[----:B------:R-:W-:Y:S02]  /*1280*/  ISETP.NE.AND.EX P0, PT, R29, RZ, PT, P0 ;  /* 0x000000ff1d00720c */ /* 0x000fe40003f05300 */
[----:B------:R-:W0:Y:S01]  /*1290*/  LDC R19, c[0x0][0x658] ;  /* 0x00019600ff137b82 */ /* 0x000e220000000800 */
[-CC-:B-1----:R-:W-:Y:S02]  /*12a0*/  SHF.R.U64 R26, R4, R18.reuse, R17.reuse ;  /* 0x00000012041a7219 */ /* 0x182fe40000001211 */
[----:B------:R-:W-:Y:S02]  /*12b0*/  I2FP.F32.U32 R4, R21 ;  /* 0x0000001500047245 */ /* 0x000fe40000201000 */
[----:B------:R-:W-:Y:S01]  /*12c0*/  SHF.R.U32.HI R17, RZ, R18, R17 ;  /* 0x00000012ff117219 */ /* 0x000fe20000011611 */
[----:B------:R-:W-:Y:S02]  /*12d0*/  IMAD.MOV.U32 R18, RZ, RZ, 0x1 ;  /* 0x00000001ff127424 */ /* 0x000fe400078e00ff */
[----:B------:R-:W1:Y:S01]  /*12e0*/  LDC R24, c[0x0][0x148] ;  /* 0x00005200ff187b82 */ /* 0x000e620000000800 */
[----:B---3--:R-:W-:-:S02]  /*12f0*/  IMAD R6, R15, R5, R14 ;  /* 0x000000050f067224 */ /* 0x008fc400078e020e */
[----:B------:R-:W-:Y:S01]  /*1300*/  FMUL R5, R4, UR6 ;  /* 0x0000000604057c20 */ /* 0x000fe20008400000 */
[----:B------:R-:W-:-:S04]  /*1310*/  IMAD.MOV.U32 R4, RZ, RZ, -0x1 ;  /* 0xffffffffff047424 */ /* 0x000fc800078e00ff */
[----:B------:R-:W2:Y:S01]  /*1320*/  LDC R25, c[0x0][0x600] ;  /* 0x00018000ff197b82 */ /* 0x000ea20000000800 */
[-CC-:B----4-:R-:W-:Y:S02]  /*1330*/  SHF.R.U64 R34, R26, R22.reuse, R17.reuse ;  /* 0x000000161a227219 */ /* 0x190fe40000001211 */
[----:B------:R-:W-:Y:S02]  /*1340*/  SHF.R.U32.HI R14, RZ, R22, R17 ;  /* 0x00000016ff0e7219 */ /* 0x000fe40000011611 */
[----:B------:R3:W4:Y:S03]  /*1350*/  F2I.U32.TRUNC.NTZ R22, R5 ;  /* 0x0000000500167305 */ /* 0x000726000020f000 */
[----:B------:R-:W1:Y:S01]  /*1360*/  LDC R27, c[0x0][0x648] ;  /* 0x00019200ff1b7b82 */ /* 0x000e620000000800 */
[-C--:B0-----:R-:W-:Y:S02]  /*1370*/  SHF.R.U64 R36, R34, R19.reuse, R14 ;  /* 0x0000001322247219 */ /* 0x081fe4000000120e */
[----:B------:R-:W-:-:S02]  /*1380*/  SHF.L.U32 R4, R4, R19, RZ ;  /* 0x0000001304047219 */ /* 0x000fc400000006ff */
[-C--:B------:R-:W-:Y:S02]  /*1390*/  SHF.R.U32.HI R14, RZ, R19.reuse, R14 ;  /* 0x00000013ff0e7219 */ /* 0x080fe4000001160e */
[----:B------:R-:W-:Y:S01]  /*13a0*/  SHF.L.U32 R18, R18, R19, RZ ;  /* 0x0000001312127219 */ /* 0x000fe200000006ff */
[----:B------:R-:W0:Y:S01]  /*13b0*/  LDC R31, c[0x0][0x638] ;  /* 0x00018e00ff1f7b82 */ /* 0x000e220000000800 */
[----:B------:R-:W-:Y:S01]  /*13c0*/  LOP3.LUT R19, RZ, R4, RZ, 0x33, !PT ;  /* 0x00000004ff137212 */ /* 0x000fe200078e33ff */
[----:B------:R-:W-:Y:S02]  /*13d0*/  IMAD.MOV.U32 R4, RZ, RZ, R36 ;  /* 0x000000ffff047224 */ /* 0x000fe400078e0024 */
[----:B---3--:R-:W-:-:S04]  /*13e0*/  IMAD.MOV.U32 R5, RZ, RZ, R14 ;  /* 0x000000ffff057224 */ /* 0x008fc800078e000e */
[----:B------:R-:W3:Y:S01]  /*13f0*/  LDC R30, c[0x0][0x610] ;  /* 0x00018400ff1e7b82 */ /* 0x000ee20000000800 */
[----:B----4-:R-:W-:Y:S05]  /*1400*/  @!P0 BRA `(.L_x_13) ;  /* 0x0000000000288947 */ /* 0x010fea0003800000 */
[----:B------:R-:W4:Y:S02]  /*1410*/  LDC R17, c[0x0][0x64c] ;  /* 0x00019300ff117b82 */ /* 0x000f240000000800 */
[----:B----4-:R-:W-:-:S05]  /*1420*/  IADD3 R17, P0, R36, R17, RZ ;  /* 0x0000001124117210 */ /* 0x010fca0007f1e0ff */
        /* <DEDUP_REMOVED lines=8> */
.L_x_13:
[----:B-1----:R-:W-:Y:S01]  /*14b0*/  SHF.R.U64 R4, R4, R27, R5 ;  /* 0x0000001b04047219 */ /* 0x002fe20000001205 */
[----:B--2---:R-:W-:Y:S01]  /*14c0*/  VIADD R5, R25, 0xffffffff ;  /* 0xffffffff19057836 */ /* 0x004fe20000000000 */
[----:B------:R-:W-:Y:S01]  /*14d0*/  LOP3.LUT R19, R34, R19, RZ, 0xc0, !PT ;  /* 0x0000001322137212 */ /* 0x000fe200078ec0ff */
[----:B------:R-:W-:Y:S02]  /*14e0*/  IMAD.MOV R22, RZ, RZ, -R22 ;  /* 0x000000ffff167224 */ /* 0x000fe400078e0a16 */
[----:B------:R-:W-:Y:S01]  /*14f0*/  IMAD.MOV R14, RZ, RZ, -R4 ;  /* 0x000000ffff0e7224 */ /* 0x000fe200078e0a04 */
[----:B------:R-:W-:Y:S01]  /*1500*/  LOP3.LUT R5, R26, R5, RZ, 0xc0, !PT ;  /* 0x000000051a057212 */ /* 0x000fe200078ec0ff */
[----:B------:R-:W-:Y:S02]  /*1510*/  IMAD R19, R18, R4, R19 ;  /* 0x0000000412137224 */ /* 0x000fe400078e0213 */
[----:B------:R-:W-:Y:S02]  /*1520*/  @P2 IMAD R6, R24, R22, R21 ;  /* 0x0000001618062224 */ /* 0x000fe400078e0215 */
[----:B0-----:R-:W-:-:S02]  /*1530*/  IMAD R4, R14, R31, R36 ;  /* 0x0000001f0e047224 */ /* 0x001fc400078e0224 */
[----:B---3--:R-:W-:Y:S02]  /*1540*/  IMAD R6, R19, R30, R6 ;  /* 0x0000001e13067224 */ /* 0x008fe400078e0206 */
[----:B------:R-:W-:Y:S02]  /*1550*/  IMAD R15, R4, R25, R5 ;  /* 0x00000019040f7224 */ /* 0x000fe400078e0205 */
[----:B------:R-:W-:Y:S02]  /*1560*/  IMAD.MOV.U32 R16, RZ, RZ, 0x1 ;  /* 0x00000001ff107424 */ /* 0x000fe400078e00ff */
[----:B------:R-:W-:Y:S01]  /*1570*/  IMAD.MOV.U32 R4, RZ, RZ, R32 ;  /* 0x000000ffff047224 */ /* 0x000fe200078e0020 */
[----:B------:R-:W-:Y:S02]  /*1580*/  SEL R5, R15, R6, !P2 ;  /* 0x000000060f057207 */ /* 0x000fe40005000000 */
[----:B------:R-:W-:-:S07]  /*1590*/  SEL R6, R6, R15, !P2 ;  /* 0x0000000f06067207 */ /* 0x000fce0005000000 */
.L_x_11:
[----:B------:R-:W-:Y:S05]  /*15a0*/  @!P3 BRA `(.L_x_14) ;  /* 0x0000006c0040b947 */ /* 0x000fea0003800000 */
[----:B------:R-:W-:-:S13]  /*15b0*/  ISETP.GT.U32.AND P0, PT, R33, 0x1, PT ;  /* 0x000000012100780c */ /* 0x000fda0003f04070 */
[----:B------:R-:W-:Y:S05]  /*15c0*/  @P0 EXIT ;  /* 0x000000000000094d */ /* 0x000fea0003800000 */
.L_x_15:
[----:B------:R-:W-:-:S08]  /*15d0*/  NOP ;  /* 0x0000000000007918 */ /* 0x000fd00000000000 */
[----:B------:R-:W0:Y:S02]  /*15e0*/  USETMAXREG.TRY_ALLOC.CTAPOOL UP0, 0xe8 ;  /* 0x000000e8000079c8 */ /* 0x000e240008000600 */
[----:B0-----:R-:W-:-:S13]  /*15f0*/  PLOP3.LUT P0, PT, PT, PT, UP0, 0x80, 0x0 ;  /* 0x000000000000781c */ /* 0x001fda0003f0f008 */
[----:B------:R-:W-:Y:S05]  /*1600*/  @!P0 BRA `(.L_x_15) ;  /* 0xfffffffc00f08947 */ /* 0x000fea000383ffff */
[----:B------:R-:W-:-:S13]  /*1610*/  LOP3.LUT P0, RZ, R16, 0xff, RZ, 0xc0, !PT ;  /* 0x000000ff10ff7812 */ /* 0x000fda000780c0ff */
[----:B------:R-:W-:Y:S05]  /*1620*/  @!P0 EXIT ;  /* 0x000000000000894d */ /* 0x000fea0003800000 */
[----:B------:R-:W0:Y:S01]  /*1630*/  S2UR UR6, SR_CgaCtaId ;  /* 0x00000000000679c3 */ /* 0x000e220000008800 */
[----:B------:R-:W-:Y:S01]  /*1640*/  SHF.R.S32.HI R14, RZ, 0x1f, R11 ;  /* 0x0000001fff0e7819 */ /* 0x000fe2000001140b */
[----:B------:R-:W-:Y:S01]  /*1650*/  UIADD3 UR7, UR15, -0x1, URZ ;  /* 0xffffffff0f077890 */ /* 0x000fe2000fffe03f */
[----:B------:R-:W-:Y:S01]  /*1660*/  LOP3.LUT R146, R7, 0x1, RZ, 0xfc, !PT ;  /* 0x0000000107927812 */ /* 0x000fe200078efcff */
[----:B------:R-:W-:Y:S01]  /*1670*/  UMOV UR12, 0x400 ;  /* 0x00000400000c7882 */ /* 0x000fe20000000000 */
[CC--:B------:R-:W-:Y:S01]  /*1680*/  LEA.HI R13, R14.reuse, R11.reuse, RZ, 0x2 ;  /* 0x0000000b0e0d7211 */ /* 0x0c0fe200078f10ff */
[----:B------:R-:W-:Y:S01]  /*1690*/  UISETP.LT.AND UP0, UPT, UR13, 0x1, UPT ;  /* 0x000000010d00788c */ /* 0x000fe2000bf01270 */
[----:B------:R-:W-:Y:S01]  /*16a0*/  LEA.HI R17, R14, R11, RZ, 0x5 ;  /* 0x0000000b0e117211 */ /* 0x000fe200078f28ff */
[----:B------:R-:W-:Y:S01]  /*16b0*/  USHF.L.U32 UR21, UR13, 0x1, URZ ;  /* 0x000000010d157899 */ /* 0x000fe2000800063f */
[--C-:B------:R-:W-:Y:S01]  /*16c0*/  SHF.R.S32.HI R15, RZ, 0x2, R13.reuse ;  /* 0x00000002ff0f7819 */ /* 0x100fe2000001140d */
[----:B------:R-:W-:Y:S01]  /*16d0*/  USEL UR14, UR13, 0x1, UP0 ;  /* 0x000000010d0e7887 */ /* 0x000fe20008000000 */
[----:B------:R-:W-:Y:S01]  /*16e0*/  SHF.R.S32.HI R16, RZ, 0x1f, R13 ;  /* 0x0000001fff107819 */ /* 0x000fe2000001140d */
[----:B------:R-:W-:Y:S01]  /*16f0*/  UISETP.NE.AND UP0, UPT, UR7, URZ, UPT ;  /* 0x0000003f0700728c */ /* 0x000fe2000bf05270 */
[----:B------:R-:W-:Y:S01]  /*1700*/  SHF.R.S32.HI R17, RZ, 0x5, R17 ;  /* 0x00000005ff117819 */ /* 0x000fe20000011411 */
[----:B------:R-:W-:Y:S01]  /*1710*/  UIADD3 UR14, -UR14, UR13, URZ ;  /* 0x0000000d0e0e7290 */ /* 0x000fe2000fffe13f */
[----:B------:R-:W-:-:S04]  /*1720*/  LEA.HI R16, R16, R15, RZ, 0x3 ;  /* 0x0000000f10107211 */ /* 0x000fc800078f18ff */
[----:B------:R-:W-:Y:S01]  /*1730*/  LOP3.LUT R16, R16, 0xfffffff8, RZ, 0xc0, !PT ;  /* 0xfffffff810107812 */ /* 0x000fe200078ec0ff */
[----:B0-----:R-:W-:-:S04]  /*1740*/  ULEA UR12, UR6, UR12, 0x18 ;  /* 0x0000000c060c7291 */ /* 0x001fc8000f8ec03f */
[----:B------:R-:W-:Y:S01]  /*1750*/  IMAD.IADD R14, R15, 0x1, -R16 ;  /* 0x000000010f0e7824 */ /* 0x000fe200078e0a10 */
[----:B------:R-:W-:Y:S01]  /*1760*/  USHF.L.U32 UR6, UR7, 0x3, URZ ;  /* 0x0000000307067899 */ /* 0x000fe2000800063f */
[----:B------:R-:W-:Y:S01]  /*1770*/  LOP3.LUT R16, R13, 0xfffffffc, RZ, 0xc0, !PT ;  /* 0xfffffffc0d107812 */ /* 0x000fe200078ec0ff */
[----:B------:R-:W-:Y:S01]  /*1780*/  USEL UR7, URZ, 0x1, UP0 ;  /* 0x000000013f077887 */ /* 0x000fe20008000000 */
[--C-:B------:R-:W-:Y:S01]  /*1790*/  IMAD R13, R17, -0x10, -R14.reuse ;  /* 0xfffffff0110d7824 */ /* 0x100fe200078e0a0e */
[----:B------:R-:W-:Y:S01]  /*17a0*/  ULOP3.LUT UR6, UR6, 0x8, URZ, 0xc0, !UPT ;  /* 0x0000000806067892 */ /* 0x000fe2000f8ec03f */
[----:B------:R-:W-:Y:S01]  /*17b0*/  SHF.R.S32.HI R15, RZ, 0x1f, R14 ;  /* 0x0000001fff0f7819 */ /* 0x000fe2000001140e */
[----:B------:R-:W-:Y:S01]  /*17c0*/  UIADD3 UR22, UR12, 0x260, URZ ;  /* 0x000002600c167890 */ /* 0x000fe2000fffe03f */
[----:B------:R-:W-:Y:S01]  /*17d0*/  IMAD.IADD R11, R11, 0x1, -R16 ;  /* 0x000000010b0b7824 */ /* 0x000fe200078e0a10 */
[----:B------:R-:W-:Y:S01]  /*17e0*/  ULOP3.LUT UR23, UR6, 0x8, URZ, 0x3c, !UPT ;  /* 0x0000000806177892 */ /* 0x000fe2000f8e3c3f */
[----:B------:R-:W-:Y:S01]  /*17f0*/  IMAD.U32 R148, RZ, RZ, UR7 ;  /* 0x00000007ff947e24 */ /* 0x000fe2000f8e00ff */
[----:B------:R-:W-:Y:S01]  /*1800*/  ULOP3.LUT UR16, UR6, 0x18, URZ, 0x3c, !UPT ;  /* 0x0000001806107892 */ /* 0x000fe2000f8e3c3f */
[----:B------:R-:W-:Y:S01]  /*1810*/  IMAD.WIDE R14, R17, 0x10, R14 ;  /* 0x00000010110e7825 */ /* 0x000fe200078e020e */
[----:B------:R-:W-:Y:S01]  /*1820*/  ULEA UR15, UR15, UR22, 0x3 ;  /* 0x000000160f0f7291 */ /* 0x000fe2000f8e183f */
[----:B------:R-:W-:-:S02]  /*1830*/  ULDC UR6, c[0x0][0x284] ;  /* 0x0000a10000067ab9 */ /* 0x000fc40000000800 */
[----:B------:R-:W-:-:S09]  /*1840*/  VIADD R13, R13, UR6 ;  /* 0x000000060d0d7c36 */ /* 0x000fd20008000000 */
.L_x_170:
[----:B------:R-:W-:Y:S01]  /*1850*/  SHF.L.U32 R16, R148, 0x1f, RZ ;  /* 0x0000001f94107819 */ /* 0x000fe200000006ff */
[----:B------:R-:W0:Y:S01]  /*1860*/  LDC R17, c[0x0][0x28c] ;  /* 0x0000a300ff117b82 */ /* 0x000e220000000800 */
[----:B------:R-:W-:Y:S01]  /*1870*/  UMOV UR6, URZ ;  /* 0x0000003f00067c82 */ /* 0x000fe20008000000 */
[----:B------:R-:W-:Y:S01]  /*1880*/  UMOV UR17, UR5 ;  /* 0x0000000500117c82 */ /* 0x000fe20008000000 */
[----:B-1----:R-:W1:Y:S01]  /*1890*/  SYNCS.PHASECHK.TRANS64.TRYWAIT P0, [UR15+-0x8], R16 ;  /* 0xfffff810ff0075a7 */ /* 0x002e62000800014f */
[----:B0-----:R-:W-:Y:S01]  /*18a0*/  ISETP.GE.AND P1, PT, R17, 0x1, PT ;  /* 0x000000011100780c */ /* 0x001fe20003f26270 */
[----:B-1-34-:R-:W-:-:S12]  /*18b0*/  @!P0 BRA `(.L_x_16) ;  /* 0x0000008c000c8947 */ /* 0x01afd80003800000 */
.L_x_225:
[----:B------:R-:W-:Y:S01]  /*18c0*/  UMOV UR7, URZ ;  /* 0x0000003f00077c82 */ /* 0x000fe20008000000 */
[----:B------:R-:W-:Y:S01]  /*18d0*/  UMOV UR8, URZ ;  /* 0x0000003f00087c82 */ /* 0x000fe20008000000 */
[----:B------:R-:W-:Y:S02]  /*18e0*/  CS2R R22, SRZ ;  /* 0x0000000000167805 */ /* 0x000fe4000001ff00 */
[----:B------:R-:W-:Y:S02]  /*18f0*/  CS2R R20, SRZ ;  /* 0x0000000000147805 */ /* 0x000fe4000001ff00 */
[----:B------:R-:W-:Y:S02]  /*1900*/  CS2R R88, SRZ ;  /* 0x0000000000587805 */ /* 0x000fe4000001ff00 */
[----:B------:R-:W-:Y:S02]  /*1910*/  CS2R R90, SRZ ;  /* 0x00000000005a7805 */ /* 0x000fe4000001ff00 */
[----:B------:R-:W-:-:S02]  /*1920*/  CS2R R92, SRZ ;  /* 0x00000000005c7805 */ /* 0x000fc4000001ff00 */
[----:B------:R-:W-:Y:S02]  /*1930*/  CS2R R94, SRZ ;  /* 0x00000000005e7805 */ /* 0x000fe4000001ff00 */
        /* <DEDUP_REMOVED lines=24> */
[----:B------:R-:W-:Y:S01]  /*1ac0*/  CS2R R144, SRZ ;  /* 0x0000000000907805 */ /* 0x000fe2000001ff00 */
[----:B------:R-:W-:Y:S01]  /*1ad0*/  IMAD.MOV.U32 R147, RZ, RZ, RZ ;  /* 0x000000ffff937224 */ /* 0x000fe200078e00ff */
[----:B------:R-:W-:Y:S01]  /*1ae0*/  CS2R R24, SRZ ;  /* 0x0000000000187805 */ /* 0x000fe2000001ff00 */
[----:B------:R-:W-:Y:S01]  /*1af0*/  IMAD.MOV.U32 R149, RZ, RZ, RZ ;  /* 0x000000ffff957224 */ /* 0x000fe200078e00ff */
[----:B------:R-:W-:Y:S01]  /*1b00*/  CS2R R26, SRZ ;  /* 0x00000000001a7805 */ /* 0x000fe2000001ff00 */
[----:B------:R-:W-:Y:S01]  /*1b10*/  IMAD.U32 R19, RZ, RZ, UR4 ;  /* 0x00000004ff137e24 */ /* 0x000fe2000f8e00ff */
        /* <DEDUP_REMOVED lines=29> */
[----:B------:R-:W-:Y:S01]  /*1cf0*/  CS2R R86, SRZ ;  /* 0x0000000000567805 */ /* 0x000fe2000001ff00 */
[----:B------:R-:W-:Y:S06]  /*1d00*/  @!P1 BRA `(.L_x_17) ;  /* 0x0000000800289947 */ /* 0x000fec0003800000 */
[----:B------:R-:W-:-:S13]  /*1d10*/  ISETP.NE.AND P1, PT, R146, 0x3, PT ;  /* 0x000000039200780c */ /* 0x000fda0003f25270 */
[----:B------:R-:W-:Y:S05]  /*1d20*/  @!P1 BRA `(.L_x_18) ;  /* 0x0000000000049947 */ /* 0x000fea0003800000 */
[----:B------:R-:W-:Y:S01]  /*1d30*/  BPT.TRAP 0x1 ;  /* 0x000000040000795c */ /* 0x000fe20000300000 */
.L_x_18:
[----:B------:R-:W-:Y:S01]  /*1d40*/  ULEA UR6, UR5, UR12, 0x3 ;  /* 0x0000000c05067291 */ /* 0x000fe2000f8e183f */
[----:B0-----:R-:W-:-:S05]  /*1d50*/  IMAD.U32 R16, RZ, RZ, UR4 ;  /* 0x00000004ff107e24 */ /* 0x001fca000f8e00ff */
[----:B------:R-:W-:-:S04]  /*1d60*/  SHF.L.U32 R16, R16, 0x1f, RZ ;  /* 0x0000001f10107819 */ /* 0x000fc800000006ff */
[----:B------:R0:W1:Y:S01]  /*1d70*/  SYNCS.PHASECHK.TRANS64.TRYWAIT P0, [UR6], R16 ;  /* 0x00000010ff0075a7 */ /* 0x0000620008000146 */
[----:B------:R-:W-:Y:S05]  /*1d80*/  @!P1 BRA `(.L_x_19) ;  /* 0x0000000000049947 */ /* 0x000fea0003800000 */
[----:B------:R-:W-:Y:S01]  /*1d90*/  BPT.TRAP 0x1 ;  /* 0x000000040000795c */ /* 0x000fe20000300000 */
.L_x_19:
[----:B-1----:R-:W-:Y:S05]  /*1da0*/  @P0 BRA `(.L_x_20) ;  /* 0x0000000000080947 */ /* 0x002fea0003800000 */
[----:B------:R-:W1:Y:S02]  /*1db0*/  SYNCS.PHASECHK.TRANS64.TRYWAIT P0, [UR6], R16 ;  /* 0x00000010ff0075a7 */ /* 0x000e640008000146 */
[----:B-1----:R-:W-:Y:S05]  /*1dc0*/  @!P0 BRA `(.L_x_21) ;  /* 0x0000008400e08947 */ /* 0x002fea0003800000 */
.L_x_20:
[----:B------:R-:W-:Y:S01]  /*1dd0*/  UIADD3 UR7, UR12, 0x12b80, URZ ;  /* 0x00012b800c077890 */ /* 0x000fe2000fffe03f */
[----:B------:R-:W-:Y:S01]  /*1de0*/  WARPGROUP.ARRIVE ;  /* 0x00000000000079c5 */ /* 0x000fe20000000000 */
[----:B------:R-:W-:Y:S01]  /*1df0*/  UIADD3 UR6, UR12, 0x380, URZ ;  /* 0x000003800c067890 */ /* 0x000fe2000fffe03f */
[----:B------:R-:W-:Y:S01]  /*1e00*/  CS2R R22, SRZ ;  /* 0x0000000000167805 */ /* 0x000fe2000001ff00 */
[----:B------:R-:W-:Y:S01]  /*1e10*/  USHF.R.U32.HI UR7, URZ, 0x4, UR7 ;  /* 0x000000043f077899 */ /* 0x000fe20008011607 */
[----:B------:R-:W-:Y:S01]  /*1e20*/  CS2R R20, SRZ ;  /* 0x0000000000147805 */ /* 0x000fe2000001ff00 */
[----:B------:R-:W-:Y:S01]  /*1e30*/  USHF.R.U32.HI UR6, URZ, 0x4, UR6 ;  /* 0x000000043f067899 */ /* 0x000fe20008011606 */
[----:B------:R-:W-:Y:S01]  /*1e40*/  CS2R R88, SRZ ;  /* 0x0000000000587805 */ /* 0x000fe2000001ff00 */
[----:B------:R-:W-:Y:S01]  /*1e50*/  ULOP3.LUT UR7, UR7, 0x3fff, URZ, 0xc0, !UPT ;  /* 0x00003fff07077892 */ /* 0x000fe2000f8ec03f */
[----:B------:R-:W-:Y:S01]  /*1e60*/  CS2R R90, SRZ ;  /* 0x00000000005a7805 */ /* 0x000fe2000001ff00 */
[----:B------:R-:W-:Y:S01]  /*1e70*/  ULOP3.LUT UR6, UR6, 0x3fff, URZ, 0xc0, !UPT ;  /* 0x00003fff06067892 */ /* 0x000fe2000f8ec03f */
[----:B------:R-:W-:Y:S01]  /*1e80*/  CS2R R92, SRZ ;  /* 0x00000000005c7805 */ /* 0x000fe2000001ff00 */
[----:B------:R-:W-:Y:S01]  /*1e90*/  ULOP3.LUT UR7, UR7, 0x10000, URZ, 0xfc, !UPT ;  /* 0x0001000007077892 */ /* 0x000fe2000f8efc3f */
[----:B------:R-:W-:Y:S01]  /*1ea0*/  CS2R R94, SRZ ;  /* 0x00000000005e7805 */ /* 0x000fe2000001ff00 */
[----:B------:R-:W-:Y:S01]  /*1eb0*/  ULOP3.LUT UR6, UR6, 0x10000, URZ, 0xfc, !UPT ;  /* 0x0001000006067892 */ /* 0x000fe2000f8efc3f */
[----:B------:R-:W-:Y:S01]  /*1ec0*/  CS2R R96, SRZ ;  /* 0x0000000000607805 */ /* 0x000fe2000001ff00 */
[----:B------:R-:W-:Y:S01]  /*1ed0*/  ULEA UR10, UR5, UR7, 0x8 ;  /* 0x00000007050a7291 */ /* 0x000fe2000f8e403f */
[----:B------:R-:W-:Y:S01]  /*1ee0*/  CS2R R98, SRZ ;  /* 0x0000000000627805 */ /* 0x000fe2000001ff00 */
[----:B------:R-:W-:Y:S01]  /*1ef0*/  ULEA UR8, UR5, UR6, 0x7 ;  /* 0x0000000605087291 */ /* 0x000fe2000f8e383f */
[----:B------:R-:W-:Y:S01]  /*1f00*/  CS2R R100, SRZ ;  /* 0x0000000000647805 */ /* 0x000fe2000001ff00 */
[----:B------:R-:W-:Y:S01]  /*1f10*/  ULDC UR7, c[0x0][0x50c] ;  /* 0x0001430000077ab9 */ /* 0x000fe20000000800 */
[----:B------:R-:W-:Y:S01]  /*1f20*/  UMOV UR9, 0xc0000010 ;  /* 0xc000001000097882 */ /* 0x000fe20000000000 */
[----:B------:R-:W-:Y:S01]  /*1f30*/  UISETP.NE.AND UP0, UPT, UR7, 0x1, UPT ;  /* 0x000000010700788c */ /* 0x000fe2000bf05270 */
[----:B------:R-:W-:Y:S01]  /*1f40*/  CS2R R102, SRZ ;  /* 0x0000000000667805 */ /* 0x000fe2000001ff00 */
[----:B------:R-:W-:Y:S01]  /*1f50*/  UMOV UR11, 0xc0000010 ;  /* 0xc0000010000b7882 */ /* 0x000fe20000000000 */
[----:B------:R-:W-:Y:S01]  /*1f60*/  UMOV UR6, 0x1 ;  /* 0x0000000100067882 */ /* 0x000fe20000000000 */
[----:B------:R-:W-:Y:S01]  /*1f70*/  USEL UR7, URZ, 0x1, UP0 ;  /* 0x000000013f077887 */ /* 0x000fe20008000000 */
[----:B------:R-:W-:Y:S01]  /*1f80*/  QGMMA.64x128x32.F32.E4M3.E4M3 R24, gdesc[UR8], RZ, !UPT, gsb0 ;  /* 0x01e00000081879f3 */ /* 0x000fe2000c0008ff */
[----:B------:R-:W-:-:S02]  /*1f90*/  CS2R R104, SRZ ;  /* 0x0000000000687805 */ /* 0x000fc4000001ff00 */
[----:B------:R-:W-:Y:S02]  /*1fa0*/  CS2R R106, SRZ ;  /* 0x00000000006a7805 */ /* 0x000fe4000001ff00 */
[----:B------:R-:W-:Y:S02]  /*1fb0*/  CS2R R108, SRZ ;  /* 0x00000000006c7805 */ /* 0x000fe4000001ff00 */
[----:B------:R-:W-:Y:S02]  /*1fc0*/  CS2R R110, SRZ ;  /* 0x00000000006e7805 */ /* 0x000fe4000001ff00 */
[----:B------:R-:W-:Y:S02]  /*1fd0*/  ISETP.NE.AND P0, PT, RZ, UR7, PT ;  /* 0x00000007ff007c0c */ /* 0x000fe4000bf05270 */
        /* <DEDUP_REMOVED lines=16> */
[----:B------:R-:W-:Y:S01]  /*20e0*/  CS2R R144, SRZ ;  /* 0x0000000000907805 */ /* 0x000fe2000001ff00 */
[----:B------:R-:W-:Y:S02]  /*20f0*/  IMAD.MOV.U32 R147, RZ, RZ, RZ ;  /* 0x000000ffff937224 */ /* 0x000fe400078e00ff */
[----:B------:R-:W-:Y:S01]  /*2100*/  IMAD.MOV.U32 R149, RZ, RZ, RZ ;  /* 0x000000ffff957224 */ /* 0x000fe200078e00ff */
[----:B------:R-:W-:Y:S06]  /*2110*/  @!P0 BRA `(.L_x_22) ;  /* 0x0000000400088947 */ /* 0x000fec0003800000 */
[----:B------:R-:W-:Y:S02]  /*2120*/  WARPGROUP.DEPBAR.LE gsb0, 0x0 ;  /* 0x00008000000079c5 */ /* 0x000fe40000010000 */
[----:B------:R-:W-:-:S01]  /*2130*/  FADD R149, RZ, R24 ;  /* 0x00000018ff957221 */ /* 0x000fc20000000000 */
[----:B------:R-:W-:Y:S01]  /*2140*/  FADD R144, RZ, R25 ;  /* 0x00000019ff907221 */ /* 0x000fe20000000000 */
        /* <DEDUP_REMOVED lines=62> */
[----:B------:R-:W-:-:S06]  /*2530*/  UMOV UR6, URZ ;  /* 0x0000003f00067c82 */ /* 0x000fcc0008000000 */
.L_x_22:
[----:B------:R-:W-:-:S04]  /*2540*/  UIADD3 UR17, UR5, 0x1, URZ ;  /* 0x0000000105117890 */ /* 0x000fc8000fffe03f */
[----:B------:R-:W-:-:S04]  /*2550*/  UISETP.NE.AND UP0, UPT, UR17, 0x25, UPT ;  /* 0x000000251100788c */ /* 0x000fc8000bf05270 */
[----:B------:R-:W-:Y:S02]  /*2560*/  USEL UR8, URZ, 0x1, UP0 ;  /* 0x000000013f087887 */ /* 0x000fe40008000000 */
[----:B------:R-:W-:Y:S02]  /*2570*/  USEL UR17, UR17, URZ, UP0 ;  /* 0x0000003f11117287 */ /* 0x000fe40008000000 */
[----:B------:R-:W-:-:S06]  /*2580*/  ULOP3.LUT UR8, UR4, UR8, URZ, 0x3c, !UPT ;  /* 0x0000000804087292 */ /* 0x000fcc000f8e3c3f */
[----:B------:R-:W-:Y:S01]  /*2590*/  IMAD.U32 R19, RZ, RZ, UR8 ;  /* 0x00000008ff137e24 */ /* 0x000fe2000f8e00ff */
[----:B------:R-:W-:-:S06]  /*25a0*/  UMOV UR8, 0x1 ;  /* 0x0000000100087882 */ /* 0x000fcc0000000000 */
.L_x_17:
[----:B------:R-:W-:-:S06]  /*25b0*/  UISETP.GE.AND UP0, UPT, UR14, 0x1, UPT ;  /* 0x000000010e00788c */ /* 0x000fcc000bf06270 */
[----:B------:R-:W-:-:S13]  /*25c0*/  PLOP3.LUT P0, PT, PT, PT, UP0, 0x80, 0x0 ;  /* 0x000000000000781c */ /* 0x000fda0003f0f008 */
[----:B------:R-:W-:Y:S05]  /*25d0*/  @!P0 BRA `(.L_x_23) ;  /* 0x0000000400f08947 */ /* 0x000fea0003800000 */
[----:B01----:R-:W-:Y:S01]  /*25e0*/  IMAD.U32 R16, RZ, RZ, UR14 ;  /* 0x0000000eff107e24 */ /* 0x003fe2000f8e00ff */
[----:B------:R-:W-:Y:S01]  /*25f0*/  UMOV UR20, UR5 ;  /* 0x0000000500147c82 */ /* 0x000fe20008000000 */
[----:B------:R-:W-:-:S05]  /*2600*/  ULDC UR24, c[0x0][0x50c] ;  /* 0x0001430000187ab9 */ /* 0x000fca0000000800 */
.L_x_31:
[----:B------:R-:W-:-:S13]  /*2610*/  ISETP.NE.AND P1, PT, R146, 0x3, PT ;  /* 0x000000039200780c */ /* 0x000fda0003f25270 */
[----:B01----:R-:W-:Y:S05]  /*2620*/  @!P1 BRA `(.L_x_24) ;  /* 0x0000000000049947 */ /* 0x003fea0003800000 */
[----:B------:R-:W-:Y:S01]  /*2630*/  BPT.TRAP 0x1 ;  /* 0x000000040000795c */ /* 0x000fe20000300000 */
.L_x_24:
[----:B------:R-:W-:Y:S01]  /*2640*/  ULEA UR9, UR17, UR12, 0x3 ;  /* 0x0000000c11097291 */ /* 0x000fe2000f8e183f */
[----:B------:R-:W-:-:S08]  /*2650*/  SHF.L.U32 R17, R19, 0x1f, RZ ;  /* 0x0000001f13117819 */ /* 0x000fd000000006ff */
[----:B------:R0:W1:Y:S01]  /*2660*/  SYNCS.PHASECHK.TRANS64.TRYWAIT P0, [UR9], R17 ;  /* 0x00000011ff0075a7 */ /* 0x0000620008000149 */
[----:B------:R-:W-:Y:S05]  /*2670*/  @!P1 BRA `(.L_x_25) ;  /* 0x0000000000049947 */ /* 0x000fea0003800000 */
[----:B------:R-:W-:Y:S01]  /*2680*/  BPT.TRAP 0x1 ;  /* 0x000000040000795c */ /* 0x000fe20000300000 */
.L_x_25:
[----:B-1----:R-:W-:Y:S05]  /*2690*/  @P0 BRA `(.L_x_26) ;  /* 0x0000000000080947 */ /* 0x002fea0003800000 */
[----:B------:R-:W1:Y:S02]  /*26a0*/  SYNCS.PHASECHK.TRANS64.TRYWAIT P0, [UR9], R17 ;  /* 0x00000011ff0075a7 */ /* 0x000e640008000149 */
[----:B-1----:R-:W-:Y:S05]  /*26b0*/  @!P0 BRA `(.L_x_27) ;  /* 0x0000007c00bc8947 */ /* 0x002fea0003800000 */
.L_x_26:
[----:B------:R-:W-:Y:S01]  /*26c0*/  UIADD3 UR9, UR12, 0x380, URZ ;  /* 0x000003800c097890 */ /* 0x000fe2000fffe03f */
[----:B------:R-:W-:Y:S01]  /*26d0*/  WARPGROUP.ARRIVE ;  /* 0x00000000000079c5 */ /* 0x000fe20000000000 */
[----:B------:R-:W-:Y:S02]  /*26e0*/  UIADD3 UR10, UR12, 0x12b80, URZ ;  /* 0x00012b800c0a7890 */ /* 0x000fe4000fffe03f */
[----:B------:R-:W-:Y:S02]  /*26f0*/  UISETP.NE.AND UP0, UPT, UR7, URZ, UPT ;  /* 0x0000003f0700728c */ /* 0x000fe4000bf05270 */
[----:B------:R-:W-:Y:S02]  /*2700*/  USHF.R.U32.HI UR9, URZ, 0x4, UR9 ;  /* 0x000000043f097899 */ /* 0x000fe40008011609 */
[----:B------:R-:W-:Y:S02]  /*2710*/  USHF.R.U32.HI UR10, URZ, 0x4, UR10 ;  /* 0x000000043f0a7899 */ /* 0x000fe4000801160a */
[----:B------:R-:W-:-:S02]  /*2720*/  USEL UR8, UR8, URZ, !UP0 ;  /* 0x0000003f08087287 */ /* 0x000fc4000c000000 */
[----:B------:R-:W-:Y:S02]  /*2730*/  ULOP3.LUT UR9, UR9, 0x3fff, URZ, 0xc0, !UPT ;  /* 0x00003fff09097892 */ /* 0x000fe4000f8ec03f */
[----:B------:R-:W-:Y:S02]  /*2740*/  ULOP3.LUT UR10, UR10, 0x3fff, URZ, 0xc0, !UPT ;  /* 0x00003fff0a0a7892 */ /* 0x000fe4000f8ec03f */
[----:B------:R-:W-:Y:S02]  /*2750*/  UISETP.NE.U32.AND UP0, UPT, UR8, URZ, UPT ;  /* 0x0000003f0800728c */ /* 0x000fe4000bf05070 */
[----:B------:R-:W-:Y:S02]  /*2760*/  ULOP3.LUT UR8, UR9, 0x10000, URZ, 0xfc, !UPT ;  /* 0x0001000009087892 */ /* 0x000fe4000f8efc3f */
[----:B------:R-:W-:Y:S02]  /*2770*/  ULOP3.LUT UR10, UR10, 0x10000, URZ, 0xfc, !UPT ;  /* 0x000100000a0a7892 */ /* 0x000fe4000f8efc3f */
[----:B------:R-:W-:-:S02]  /*2780*/  ULEA UR8, UR17, UR8, 0x7 ;  /* 0x0000000811087291 */ /* 0x000fc4000f8e383f */
[----:B------:R-:W-:Y:S01]  /*2790*/  ULEA UR10, UR17, UR10, 0x8 ;  /* 0x0000000a110a7291 */ /* 0x000fe2000f8e403f */
[----:B------:R-:W-:Y:S01]  /*27a0*/  UMOV UR9, 0xc0000010 ;  /* 0xc000001000097882 */ /* 0x000fe20000000000 */
[----:B------:R-:W-:Y:S01]  /*27b0*/  UMOV UR11, 0xc0000010 ;  /* 0xc0000010000b7882 */ /* 0x000fe20000000000 */
[----:B------:R-:W-:-:S06]  /*27c0*/  UIADD3 UR6, UR6, 0x1, URZ ;  /* 0x0000000106067890 */ /* 0x000fcc000fffe03f */
[----:B------:R-:W-:Y:S01]  /*27d0*/  QGMMA.64x128x32.F32.E4M3.E4M3 R24, gdesc[UR8], R24, UP0, gsb0 ;  /* 0x01e00000081879f3 */ /* 0x000fe2000b800818 */
[----:B------:R-:W-:-:S04]  /*27e0*/  UISETP.NE.AND UP0, UPT, UR6, UR24, UPT ;  /* 0x000000180600728c */ /* 0x000fc8000bf05270 */
[----:B------:R-:W-:-:S06]  /*27f0*/  USEL UR7, URZ, 0x1, UP0 ;  /* 0x000000013f077887 */ /* 0x000fcc0008000000 */
[----:B------:R-:W-:Y:S01]  /*2800*/  ISETP.NE.AND P0, PT, RZ, UR7, PT ;  /* 0x00000007ff007c0c */ /* 0x000fe2000bf05270 */
[----:B------:R-:W-:-:S12]  /*2810*/  WARPGROUP.DEPBAR.LE gsb0, 0x1 ;  /* 0x00008000000079c5 */ /* 0x000fd80000010100 */
[----:B------:R-:W-:Y:S05]  /*2820*/  @!P0 BRA `(.L_x_28) ;  /* 0x0000000400088947 */ /* 0x000fea0003800000 */
[----:B------:R-:W-:Y:S02]  /*2830*/  WARPGROUP.DEPBAR.LE gsb0, 0x0 ;  /* 0x00008000000079c5 */ /* 0x000fe40000010000 */
[----:B------:R-:W-:-:S01]  /*2840*/  FADD R149, R24, R149 ;  /* 0x0000009518957221 */ /* 0x000fc20000000000 */
[----:B------:R-:W-:Y:S01]  /*2850*/  FADD R144, R25, R144 ;  /* 0x0000009019907221 */ /* 0x000fe20000000000 */
        /* <DEDUP_REMOVED lines=62> */
[----:B------:R-:W-:-:S06]  /*2c40*/  UMOV UR6, URZ ;  /* 0x0000003f00067c82 */ /* 0x000fcc0008000000 */
.L_x_28:
[----:B------:R-:W-:Y:S05]  /*2c50*/  @!P1 BRA `(.L_x_29) ;  /* 0x0000000000049947 */ /* 0x000fea0003800000 */
[----:B------:R-:W-:Y:S01]  /*2c60*/  BPT.TRAP 0x1 ;  /* 0x000000040000795c */ /* 0x000fe20000300000 */
.L_x_29:
[----:B------:R-:W-:Y:S01]  /*2c70*/  ULEA UR8, UR20, UR12, 0x3 ;  /* 0x0000000c14087291 */ /* 0x000fe2000f8e183f */
[----:B------:R-:W-:-:S03]  /*2c80*/  ISETP.GT.U32.AND P0, PT, R7, 0x1, PT ;  /* 0x000000010700780c */ /* 0x000fc60003f04070 */
[----:B------:R-:W-:-:S04]  /*2c90*/  UIADD3 UR8, UR8, 0x128, URZ ;  /* 0x0000012808087890 */ /* 0x000fc8000fffe03f */
[----:B------:R-:W-:-:S09]  /*2ca0*/  UPRMT UR8, URZ, 0x654, UR8 ;  /* 0x000006543f087896 */ /* 0x000fd20008000008 */
[----:B------:R-:W-:Y:S01]  /*2cb0*/  SYNCS.ARRIVE.TRANS64.RED.A1T0 RZ, [UR8], RZ ;  /* 0x000000ffffff79a7 */ /* 0x000fe20008100408 */
[----:B------:R-:W-:Y:S05]  /*2cc0*/  @P0 BRA `(.L_x_30) ;  /* 0x0000000000040947 */ /* 0x000fea0003800000 */
[----:B------:R-:W-:Y:S01]  /*2cd0*/  BPT.TRAP 0x1 ;  /* 0x000000040000795c */ /* 0x000fe20000300000 */
.L_x_30:
[----:B------:R-:W-:Y:S01]  /*2ce0*/  UIADD3 UR17, UR17, 0x1, URZ ;  /* 0x0000000111117890 */ /* 0x000fe2000fffe03f */
[C---:B------:R-:W-:Y:S01]  /*2cf0*/  ISETP.GT.AND P0, PT, R16.reuse, 0x1, PT ;  /* 0x000000011000780c */ /* 0x040fe20003f04270 */
[----:B------:R-:W-:Y:S01]  /*2d00*/  UIADD3 UR20, UR20, 0x1, URZ ;  /* 0x0000000114147890 */ /* 0x000fe2000fffe03f */
[----:B------:R-:W-:Y:S01]  /*2d10*/  VIADD R16, R16, 0xffffffff ;  /* 0xffffffff10107836 */ /* 0x000fe20000000000 */
[----:B------:R-:W-:Y:S02]  /*2d20*/  UISETP.NE.AND UP0, UPT, UR17, 0x25, UPT ;  /* 0x000000251100788c */ /* 0x000fe4000bf05270 */
[----:B------:R-:W-:Y:S02]  /*2d30*/  UISETP.NE.AND UP1, UPT, UR20, 0x25, UPT ;  /* 0x000000251400788c */ /* 0x000fe4000bf25270 */
[----:B------:R-:W-:Y:S02]  /*2d40*/  USEL UR8, URZ, 0x1, UP0 ;  /* 0x000000013f087887 */ /* 0x000fe40008000000 */
[----:B------:R-:W-:-:S02]  /*2d50*/  USEL UR17, UR17, URZ, UP0 ;  /* 0x0000003f11117287 */ /* 0x000fc40008000000 */
[----:B------:R-:W-:Y:S02]  /*2d60*/  USEL UR20, UR20, URZ, UP1 ;  /* 0x0000003f14147287 */ /* 0x000fe40008800000 */
[----:B------:R-:W-:Y:S01]  /*2d70*/  LOP3.LUT R19, R19, UR8, RZ, 0x3c, !PT ;  /* 0x0000000813137c12 */ /* 0x000fe2000f8e3cff */
[----:B------:R-:W-:Y:S01]  /*2d80*/  UMOV UR8, 0x1 ;  /* 0x0000000100087882 */ /* 0x000fe20000000000 */
[----:B------:R-:W-:Y:S08]  /*2d90*/  @P0 BRA `(.L_x_31) ;  /* 0xfffffff8001c0947 */ /* 0x000ff0000383ffff */
.L_x_23:
[----:B------:R-:W-:Y:S01]  /*2da0*/  UISETP.NE.AND UP0, UPT, UR6, URZ, UPT ;  /* 0x0000003f0600728c */ /* 0x000fe2000bf05270 */
[----:B01----:R-:W0:Y:S01]  /*2db0*/  LDC R16, c[0x0][0x28c] ;  /* 0x0000a300ff107b82 */ /* 0x003e220000000800 */
[----:B------:R-:W-:Y:S02]  /*2dc0*/  IMAD.U32 R17, RZ, RZ, UR23 ;  /* 0x00000017ff117e24 */ /* 0x000fe4000f8e00ff */
[----:B------:R-:W-:-:S06]  /*2dd0*/  USEL UR6, URZ, 0x1, !UP0 ;  /* 0x000000013f067887 */ /* 0x000fcc000c000000 */
[----:B------:R-:W-:-:S13]  /*2de0*/  ISETP.NE.AND P0, PT, RZ, UR6, PT ;  /* 0x00000006ff007c0c */ /* 0x000fda000bf05270 */
[----:B------:R-:W-:Y:S05]  /*2df0*/  @!P0 BRA `(.L_x_32) ;  /* 0x0000000400048947 */ /* 0x000fea0003800000 */
[----:B------:R-:W-:Y:S02]  /*2e00*/  WARPGROUP.DEPBAR.LE gsb0, 0x0 ;  /* 0x00008000000079c5 */ /* 0x000fe40000010000 */
[----:B------:R-:W-:Y:S01]  /*2e10*/  FADD R149, R24, R149 ;  /* 0x0000009518957221 */ /* 0x000fe20000000000 */
        /* <DEDUP_REMOVED lines=62> */
[----:B------:R-:W-:-:S07]  /*3200*/  FADD R22, R22, R87 ;  /* 0x0000005716167221 */ /* 0x000fce0000000000 */
.L_x_32:
[----:B0-----:R-:W-:Y:S01]  /*3210*/  ISETP.GE.AND P0, PT, R16, 0x1, PT ;  /* 0x000000011000780c */ /* 0x001fe20003f06270 */
[----:B------:R0:W-:Y:S01]  /*3220*/  SYNCS.ARRIVE.TRANS64.A1T0 RZ, [R17+UR22], RZ ;  /* 0x000000ff11ff79a7 */ /* 0x0001e20008100016 */
[----:B------:R-:W-:-:S11]  /*3230*/  WARPGROUP.DEPBAR.LE gsb0, 0x0 ;  /* 0x00008000000079c5 */ /* 0x000fd60000010000 */
[----:B------:R-:W-:Y:S05]  /*3240*/  @!P0 BRA `(.L_x_33) ;  /* 0x0000000000408947 */ /* 0x000fea0003800000 */
[----:B------:R-:W-:-:S13]  /*3250*/  ISETP.NE.AND P0, PT, R146, 0x3, PT ;  /* 0x000000039200780c */ /* 0x000fda0003f05270 */
[----:B------:R-:W-:Y:S05]  /*3260*/  @!P0 BRA `(.L_x_34) ;  /* 0x0000000000048947 */ /* 0x000fea0003800000 */
[----:B------:R-:W-:Y:S01]  /*3270*/  BPT.TRAP 0x1 ;  /* 0x000000040000795c */ /* 0x000fe20000300000 */
.L_x_34:
[----:B------:R-:W-:Y:S01]  /*3280*/  UIADD3 UR8, UR14, UR5, URZ ;  /* 0x000000050e087290 */ /* 0x000fe2000fffe03f */
[----:B------:R-:W-:-:S03]  /*3290*/  ISETP.GT.U32.AND P0, PT, R7, 0x1, PT ;  /* 0x000000010700780c */ /* 0x000fc60003f04070 */
[----:B------:R-:W-:-:S04]  /*32a0*/  UIMAD.WIDE.U32 UR6, UR8, -0x45306eb3, URZ ;  /* 0xbacf914d080678a5 */ /* 0x000fc8000f8e003f */
[----:B------:R-:W-:-:S04]  /*32b0*/  UIADD3 UR6, UR8, -UR7, URZ ;  /* 0x8000000708067290 */ /* 0x000fc8000fffe03f */
[----:B------:R-:W-:-:S04]  /*32c0*/  ULEA.HI UR6, UR6, UR7, URZ, 0x1f ;  /* 0x0000000706067291 */ /* 0x000fc8000f8ff83f */
[----:B------:R-:W-:-:S04]  /*32d0*/  USHF.R.U32.HI UR6, URZ, 0x5, UR6 ;  /* 0x000000053f067899 */ /* 0x000fc80008011606 */
[----:B------:R-:W-:-:S04]  /*32e0*/  UIMAD UR6, UR6, -0x25, UR8 ;  /* 0xffffffdb060678a4 */ /* 0x000fc8000f8e0208 */
[----:B------:R-:W-:-:S04]  /*32f0*/  ULEA UR6, UR6, UR12, 0x3 ;  /* 0x0000000c06067291 */ /* 0x000fc8000f8e183f */
[----:B------:R-:W-:-:S04]  /*3300*/  UIADD3 UR6, UR6, 0x128, URZ ;  /* 0x0000012806067890 */ /* 0x000fc8000fffe03f */
[----:B------:R-:W-:-:S09]  /*3310*/  UPRMT UR6, URZ, 0x654, UR6 ;  /* 0x000006543f067896 */ /* 0x000fd20008000006 */
[----:B------:R-:W-:Y:S01]  /*3320*/  SYNCS.ARRIVE.TRANS64.RED.A1T0 RZ, [UR6], RZ ;  /* 0x000000ffffff79a7 */ /* 0x000fe20008100406 */
[----:B------:R-:W-:Y:S05]  /*3330*/  @P0 BRA `(.L_x_33) ;  /* 0x0000000000040947 */ /* 0x000fea0003800000 */
[----:B------:R-:W-:Y:S01]  /*3340*/  BPT.TRAP 0x1 ;  /* 0x000000040000795c */ /* 0x000fe20000300000 */
.L_x_33:
[----:B------:R-:W-:Y:S01]  /*3350*/  SHF.L.U32 R16, R148, 0x1f, RZ ;  /* 0x0000001f94107819 */ /* 0x000fe200000006ff */
[----:B------:R-:W-:Y:S01]  /*3360*/  UIADD3 UR8, UR21, UR5, URZ ;  /* 0x0000000515087290 */ /* 0x000fe2000fffe03f */
[----:B------:R-:W1:Y:S01]  /*3370*/  LDC R32, c[0x0][0x288] ;  /* 0x0000a200ff207b82 */ /* 0x000e620000000800 */
[----:B------:R-:W-:Y:S01]  /*3380*/  UISETP.GE.U32.AND UP1, UPT, UR21, 0x25, UPT ;  /* 0x000000251500788c */ /* 0x000fe2000bf26070 */
[----:B------:R-:W-:Y:S01]  /*3390*/  IMAD.SHL.U32 R26, R11, 0x2, RZ ;  /* 0x000000020b1a7824 */ /* 0x000fe200078e00ff */
[----:B------:R-:W-:Y:S02]  /*33a0*/  UISETP.GT.U32.AND UP0, UPT, UR8, 0x24, UPT ;  /* 0x000000240800788c */ /* 0x000fe4000bf04070 */
[----:B------:R-:W-:Y:S02]  /*33b0*/  UIMAD.WIDE.U32 UR6, UR8, -0x45306eb3, URZ ;  /* 0xbacf914d080678a5 */ /* 0x000fe4000f8e003f */
[----:B------:R-:W-:Y:S01]  /*33c0*/  UISETP.LT.U32.AND UP0, UPT, UR21, 0x25, UP0 ;  /* 0x000000251500788c */ /* 0x000fe20008701070 */
[----:B------:R-:W2:Y:S01]  /*33d0*/  SYNCS.PHASECHK.TRANS64.TRYWAIT P0, [UR15+0x8], R16 ;  /* 0x00000810ff0075a7 */ /* 0x000ea2000800014f */
[----:B------:R-:W-:Y:S01]  /*33e0*/  UIADD3 UR5, UR8, -UR7, URZ ;  /* 0x8000000708057290 */ /* 0x000fe2000fffe03f */
[----:B------:R-:W-:Y:S01]  /*33f0*/  SHF.R.S32.HI R27, RZ, 0x1f, R26 ;  /* 0x0000001fff1b7819 */ /* 0x000fe2000001141a */
[----:B------:R-:W-:-:S02]  /*3400*/  USEL UR6, URZ, 0x1, !UP0 ;  /* 0x000000013f067887 */ /* 0x000fc4000c000000 */
[----:B------:R-:W-:Y:S02]  /*3410*/  ULEA.HI UR5, UR5, UR7, URZ, 0x1f ;  /* 0x0000000705057291 */ /* 0x000fe4000f8ff83f */
[----:B------:R-:W-:Y:S02]  /*3420*/  ULOP3.LUT UR4, UR4, UR6, URZ, 0x3c, !UPT ;  /* 0x0000000604047292 */ /* 0x000fe4000f8e3c3f */
[----:B------:R-:W-:-:S04]  /*3430*/  USHF.R.U32.HI UR5, URZ, 0x5, UR5 ;  /* 0x000000053f057899 */ /* 0x000fc80008011605 */
[----:B------:R-:W-:Y:S02]  /*3440*/  @UP1 ULOP3.LUT UR4, UR4, 0x1, UR5, 0x78, !UPT ;  /* 0x0000000104041892 */ /* 0x000fe4000f8e7805 */
[----:B------:R-:W-:Y:S01]  /*3450*/  UIMAD UR5, UR5, -0x25, UR8 ;  /* 0xffffffdb050578a4 */ /* 0x000fe2000f8e0208 */
[----:B-12---:R-:W-:Y:S11]  /*3460*/  @!P0 BRA `(.L_x_35) ;  /* 0x0000007000688947 */ /* 0x006ff60003800000 */
.L_x_226:
[----:B------:R-:W-:Y:S01]  /*3470*/  IMAD.SHL.U32 R28, R6, 0x40, RZ ;  /* 0x00000040061c7824 */ /* 0x000fe200078e00ff */
[----:B------:R-:W-:Y:S01]  /*3480*/  ULDC UR8, c[0x0][0x284] ;  /* 0x0000a10000087ab9 */ /* 0x000fe20000000800 */
[----:B------:R-:W-:Y:S01]  /*3490*/  IMAD.SHL.U32 R29, R5, 0x80, RZ ;  /* 0x00000080051d7824 */ /* 0x000fe200078e00ff */
[----:B------:R-:W-:Y:S01]  /*34a0*/  SHF.R.S32.HI R34, RZ, 0x1f, R4 ;  /* 0x0000001fff227819 */ /* 0x000fe20000011404 */
[----:B------:R-:W-:Y:S01]  /*34b0*/  ULDC.64 UR6, c[0x0][0x5d0] ;  /* 0x0001740000067ab9 */ /* 0x000fe20000000a00 */
[----:B------:R-:W-:Y:S01]  /*34c0*/  ISETP.GE.AND P0, PT, R28, UR8, PT ;  /* 0x000000081c007c0c */ /* 0x000fe2000bf06270 */
[----:B0-----:R-:W-:Y:S01]  /*34d0*/  IMAD.WIDE.U32 R16, R4, UR6, R26 ;  /* 0x0000000604107c25 */ /* 0x001fe2000f8e001a */
[----:B------:R-:W-:Y:S02]  /*34e0*/  SHF.R.S32.HI R33, RZ, 0x1f, R29 ;  /* 0x0000001fff217819 */ /* 0x000fe4000001141d */
[C---:B------:R-:W-:Y:S01]  /*34f0*/  ISETP.GE.OR P0, PT, R29.reuse, R32, P0 ;  /* 0x000000201d00720c */ /* 0x040fe20000706670 */
[----:B------:R-:W-:Y:S01]  /*3500*/  IMAD R5, R34, UR6, RZ ;  /* 0x0000000622057c24 */ /* 0x000fe2000f8e02ff */
[----:B------:R-:W-:-:S03]  /*3510*/  IADD3 R16, P1, R29, R16, RZ ;  /* 0x000000101d107210 */ /* 0x000fc60007f3e0ff */
[----:B------:R-:W-:-:S05]  /*3520*/  IMAD R5, R4, UR7, R5 ;  /* 0x0000000704057c24 */ /* 0x000fca000f8e0205 */
[----:B------:R-:W-:-:S03]  /*3530*/  IADD3.X R17, R33, R17, R5, P1, !PT ;  /* 0x0000001121117210 */ /* 0x000fc60000ffe405 */
[----:B------:R-:W-:Y:S05]  /*3540*/  @P0 BRA `(.L_x_36) ;  /* 0x0000004400b80947 */ /* 0x000fea0003800000 */
[----:B------:R-:W0:Y:S01]  /*3550*/  LDC.64 R30, c[0x0][0x5c8] ;  /* 0x00017200ff1e7b82 */ /* 0x000e220000000a00 */
[----:B------:R-:W-:Y:S01]  /*3560*/  IMAD.WIDE R24, R6, 0x40, R14 ;  /* 0x0000004006187825 */ /* 0x000fe200078e020e */
[----:B------:R-:W-:Y:S01]  /*3570*/  ULDC.64 UR6, c[0x0][0x5c0] ;  /* 0x0001700000067ab9 */ /* 0x000fe20000000a00 */
[----:B------:R-:W-:Y:S02]  /*3580*/  BSSY B0, `(.L_x_36) ;  /* 0x000046a000007945 */ /* 0x000fe40003800000 */
[----:B------:R-:W-:-:S04]  /*3590*/  IMAD R6, R11, -0x2, R32 ;  /* 0xfffffffe0b067824 */ /* 0x000fc800078e0220 */
[----:B------:R-:W-:Y:S02]  /*35a0*/  IMAD.IADD R6, R6, 0x1, -R29 ;  /* 0x0000000106067824 */ /* 0x000fe400078e0a1d */
[-C--:B0-----:R-:W-:Y:S02]  /*35b0*/  IMAD R5, R25, R30.reuse, RZ ;  /* 0x0000001e19057224 */ /* 0x081fe400078e02ff */
[----:B------:R-:W-:-:S04]  /*35c0*/  IMAD.WIDE.U32 R16, R24, R30, R16 ;  /* 0x0000001e18107225 */ /* 0x000fc800078e0010 */
[----:B------:R-:W-:Y:S01]  /*35d0*/  IMAD R19, R24, R31, R5 ;  /* 0x0000001f18137224 */ /* 0x000fe200078e0205 */
[----:B------:R-:W-:Y:S02]  /*35e0*/  LEA R5, P0, R30, R16, 0x3 ;  /* 0x000000101e057211 */ /* 0x000fe400078018ff */
[----:B------:R-:W-:Y:S01]  /*35f0*/  IADD3 R18, P1, R16, UR6, RZ ;  /* 0x0000000610127c10 */ /* 0x000fe2000ff3e0ff */
[----:B------:R-:W-:Y:S01]  /*3600*/  IMAD.IADD R19, R17, 0x1, R19 ;  /* 0x0000000111137824 */ /* 0x000fe200078e0213 */
[----:B------:R-:W-:-:S04]  /*3610*/  IADD3 R16, P3, R5, UR6, RZ ;  /* 0x0000000605107c10 */ /* 0x000fc8000ff7e0ff */
[----:B------:R-:W-:Y:S01]  /*3620*/  LEA.HI.X R5, R30, R19, R31, 0x3, P0 ;  /* 0x000000131e057211 */ /* 0x000fe200000f1c1f */
[----:B------:R-:W-:Y:S01]  /*3630*/  IMAD.IADD R30, R13, 0x1, -R28 ;  /* 0x000000010d1e7824 */ /* 0x000fe200078e0a1c */
[----:B-----5:R-:W-:Y:S02]  /*3640*/  FSETP.NEU.AND P0, PT, R12, RZ, PT ;  /* 0x000000ff0c00720b */ /* 0x020fe40003f0d000 */
[----:B------:R-:W-:Y:S02]  /*3650*/  IADD3.X R19, R19, UR7, RZ, P1, !PT ;  /* 0x0000000713137c10 */ /* 0x000fe40008ffe4ff */
[----:B------:R-:W-:-:S09]  /*3660*/  IADD3.X R17, R5, UR7, RZ, P3, !PT ;  /* 0x0000000705117c10 */ /* 0x000fd20009ffe4ff */
[----:B------:R-:W-:Y:S05]  /*3670*/  @!P0 BRA `(.L_x_37) ;  /* 0x0000003400608947 */ /* 0x000fea0003800000 */
[----:B------:R-:W-:Y:S01]  /*3680*/  ULDC.64 UR6, c[0x0][0x5b8] ;  /* 0x00016e0000067ab9 */ /* 0x000fe20000000a00 */
[----:B------:R-:W-:Y:S01]  /*3690*/  ULDC.64 UR8, c[0x0][0x5a8] ;  /* 0x00016a0000087ab9 */ /* 0x000fe20000000a00 */
[----:B------:R-:W-:Y:S01]  /*36a0*/  IMAD.WIDE.U32 R26, R4, UR6, R26 ;  /* 0x00000006041a7c25 */ /* 0x000fe2000f8e001a */
[----:B------:R-:W-:Y:S01]  /*36b0*/  BSSY B1, `(.L_x_38) ;  /* 0x0000010000017945 */ /* 0x000fe20003800000 */
[----:B------:R-:W-:Y:S02]  /*36c0*/  PRMT R28, RZ, 0x7610, R28 ;  /* 0x00007610ff1c7816 */ /* 0x000fe4000000001c */
[----:B------:R-:W-:Y:S01]  /*36d0*/  IMAD R5, R34, UR6, RZ ;  /* 0x0000000622057c24 */ /* 0x000fe2000f8e02ff */
[----:B------:R-:W-:-:S03]  /*36e0*/  IADD3 R26, P0, R29, R26, RZ ;  /* 0x0000001a1d1a7210 */ /* 0x000fc60007f1e0ff */
[----:B------:R-:W-:Y:S01]  /*36f0*/  IMAD R5, R4, UR7, R5 ;  /* 0x0000000704057c24 */ /* 0x000fe2000f8e0205 */
[----:B------:R-:W-:Y:S02]  /*3700*/  ULDC.64 UR6, c[0x0][0x5b0] ;  /* 0x00016c0000067ab9 */ /* 0x000fe40000000a00 */
[----:B------:R-:W-:Y:S02]  /*3710*/  IMAD R29, R25, UR6, RZ ;  /* 0x00000006191d7c24 */ /* 0x000fe4000f8e02ff */
[----:B------:R-:W-:Y:S02]  /*3720*/  IADD3.X R27, R33, R27, R5, P0, !PT ;  /* 0x0000001b211b7210 */ /* 0x000fe400007fe405 */
[----:B------:R-:W-:Y:S01]  /*3730*/  ISETP.GE.AND P0, PT, R30, 0x1, PT ;  /* 0x000000011e00780c */ /* 0x000fe20003f06270 */
[C---:B------:R-:W-:Y:S02]  /*3740*/  IMAD R29, R24.reuse, UR7, R29 ;  /* 0x00000007181d7c24 */ /* 0x040fe4000f8e021d */
[----:B------:R-:W-:Y:S01]  /*3750*/  IMAD.WIDE.U32 R4, R24, UR6, R26 ;  /* 0x0000000618047c25 */ /* 0x000fe2000f8e001a */
[----:B------:R-:W-:-:S02]  /*3760*/  ISETP.LT.OR P4, PT, R6, 0x1, !P0 ;  /* 0x000000010600780c */ /* 0x000fc40004781670 */
[----:B------:R-:W-:-:S04]  /*3770*/  IADD3 R4, P1, R4, UR8, RZ ;  /* 0x0000000804047c10 */ /* 0x000fc8000ff3e0ff */
[----:B------:R-:W-:-:S07]  /*3780*/  IADD3.X R5, R5, UR9, R29, P1, !PT ;  /* 0x0000000905057c10 */ /* 0x000fce0008ffe41d */
[----:B------:R-:W-:Y:S05]  /*3790*/  @P4 BRA `(.L_x_39) ;  /* 0x0000000000044947 */ /* 0x000fea0003800000 */
[----:B------:R0:W5:Y:S02]  /*37a0*/  LDG.E.U8 R28, desc[UR18][R4.64] ;  /* 0x00000012041c7981 */ /* 0x000164000c1e1100 */
.L_x_39:
[----:B------:R-:W-:Y:S05]  /*37b0*/  BSYNC B1 ;  /* 0x0000000000017941 */ /* 0x000fea0003800000 */
.L_x_38:
[----:B-----5:R-:W-:Y:S01]  /*37c0*/  LOP3.LUT R28, R28, 0xff, RZ, 0xc0, !PT ;  /* 0x000000ff1c1c7812 */ /* 0x020fe200078ec0ff */
[----:B------:R-:W-:Y:S01]  /*37d0*/  BSSY B1, `(.L_x_40) ;  /* 0x000000b000017945 */ /* 0x000fe20003800000 */
[----:B------:R-:W-:Y:S02]  /*37e0*/  ISETP.LT.OR P3, PT, R6, 0x2, !P0 ;  /* 0x000000020600780c */ /* 0x000fe40004761670 */
[----:B------:R-:W-:-:S05]  /*37f0*/  F2FP.F16.E4M3.UNPACK_B R28, R28 ;  /* 0x0000001cff1c723e */ /* 0x000fca00020006ff */
[----:B------:R-:W-:-:S05]  /*3800*/  HADD2.F32 R29, -RZ, R28.H0_H0 ;  /* 0x2000001cff1d7230 */ /* 0x000fca0000004100 */
[----:B------:R-:W-:-:S04]  /*3810*/  FMUL R28, R29, R12 ;  /* 0x0000000c1d1c7220 */ /* 0x000fc80000400000 */
[----:B------:R-:W-:-:S05]  /*3820*/  FFMA R28, R149, R10, R28 ;  /* 0x0000000a951c7223 */ /* 0x000fca000000001c */
[----:B------:R-:W-:Y:S02]  /*3830*/  F2FP.SATFINITE.E4M3.F32.PACK_AB_MERGE_C R29, RZ, R28, RZ ;  /* 0x0000001cff1d723e */ /* 0x000fe400048070ff */
[----:B------:R-:W-:-:S03]  /*3840*/  PRMT R28, RZ, 0x7610, R28 ;  /* 0x00007610ff1c7816 */ /* 0x000fc6000000001c */
[----:B------:R1:W-:Y:S01]  /*3850*/  @!P4 STG.E.U8 desc[UR18][R18.64], R29 ;  /* 0x0000001d1200c986 */ /* 0x0003e2000c101112 */
[----:B------:R-:W-:Y:S05]  /*3860*/  @P3 BRA `(.L_x_41) ;  /* 0x0000000000043947 */ /* 0x000fea0003800000 */
[----:B------:R2:W5:Y:S02]  /*3870*/  LDG.E.U8 R28, desc[UR18][R4.64+0x1] ;  /* 0x00000112041c7981 */ /* 0x000564000c1e1100 */
.L_x_41:
[----:B------:R-:W-:Y:S05]  /*3880*/  BSYNC B1 ;  /* 0x0000000000017941 */ /* 0x000fea0003800000 */
.L_x_40:
[----:B-----5:R-:W-:Y:S01]  /*3890*/  LOP3.LUT R28, R28, 0xff, RZ, 0xc0, !PT ;  /* 0x000000ff1c1c7812 */ /* 0x020fe200078ec0ff */
[----:B------:R-:W-:Y:S01]  /*38a0*/  BSSY B1, `(.L_x_42) ;  /* 0x0000013000017945 */ /* 0x000fe20003800000 */
[----:B------:R-:W-:Y:S02]  /*38b0*/  IADD3 R31, P1, R24, 0x8, RZ ;  /* 0x00000008181f7810 */ /* 0x000fe40007f3e0ff */
[----:B------:R-:W-:-:S03]  /*38c0*/  F2FP.F16.E4M3.UNPACK_B R28, R28 ;  /* 0x0000001cff1c723e */ /* 0x000fc600020006ff */
[----:B------:R-:W-:Y:S01]  /*38d0*/  IMAD.X R24, RZ, RZ, R25, P1 ;  /* 0x000000ffff187224 */ /* 0x000fe200008e0619 */
[----:B------:R-:W-:Y:S01]  /*38e0*/  ISETP.GE.AND P1, PT, R30, 0x9, PT ;  /* 0x000000091e00780c */ /* 0x000fe20003f26270 */
[----:B-1----:R-:W-:Y:S02]  /*38f0*/  HADD2.F32 R29, -RZ, R28.H0_H0 ;  /* 0x2000001cff1d7230 */ /* 0x002fe40000004100 */
[----:B------:R-:W-:Y:S01]  /*3900*/  IMAD R24, R24, UR6, RZ ;  /* 0x0000000618187c24 */ /* 0x000fe2000f8e02ff */
[----:B------:R-:W-:Y:S01]  /*3910*/  ISETP.LT.OR P5, PT, R6, 0x1, !P1 ;  /* 0x000000010600780c */ /* 0x000fe20004fa1670 */
[----:B------:R-:W-:-:S04]  /*3920*/  IMAD.WIDE.U32 R26, R31, UR6, R26 ;  /* 0x000000061f1a7c25 */ /* 0x000fc8000f8e001a */
[----:B------:R-:W-:Y:S01]  /*3930*/  FMUL R29, R29, R12 ;  /* 0x0000000c1d1d7220 */ /* 0x000fe20000400000 */
[----:B------:R-:W-:-:S03]  /*3940*/  IMAD R31, R31, UR7, R24 ;  /* 0x000000071f1f7c24 */ /* 0x000fc6000f8e0218 */
[----:B------:R-:W-:Y:S01]  /*3950*/  FFMA R29, R144, R10, R29 ;  /* 0x0000000a901d7223 */ /* 0x000fe2000000001d */
[----:B------:R-:W-:Y:S02]  /*3960*/  IADD3 R24, P4, R26, UR8, RZ ;  /* 0x000000081a187c10 */ /* 0x000fe4000ff9e0ff */
[----:B------:R-:W-:Y:S02]  /*3970*/  PRMT R26, RZ, 0x7610, R26 ;  /* 0x00007610ff1a7816 */ /* 0x000fe4000000001a */
[----:B------:R-:W-:Y:S02]  /*3980*/  F2FP.SATFINITE.E4M3.F32.PACK_AB_MERGE_C R29, RZ, R29, RZ ;  /* 0x0000001dff1d723e */ /* 0x000fe400048070ff */
[----:B------:R-:W-:-:S03]  /*3990*/  IADD3.X R25, R27, UR9, R31, P4, !PT ;  /* 0x000000091b197c10 */ /* 0x000fc6000a7fe41f */
[----:B------:R1:W-:Y:S01]  /*39a0*/  @!P3 STG.E.U8 desc[UR18][R18.64+0x1], R29 ;  /* 0x0000011d1200b986 */ /* 0x0003e2000c101112 */
[----:B------:R-:W-:Y:S05]  /*39b0*/  @P5 BRA `(.L_x_43) ;  /* 0x0000000000045947 */ /* 0x000fea0003800000 */
[----:B------:R3:W5:Y:S02]  /*39c0*/  LDG.E.U8 R26, desc[UR18][R24.64] ;  /* 0x00000012181a7981 */ /* 0x000764000c1e1100 */
.L_x_43:
[----:B------:R-:W-:Y:S05]  /*39d0*/  BSYNC B1 ;  /* 0x0000000000017941 */ /* 0x000fea0003800000 */
.L_x_42:
        /* <DEDUP_REMOVED lines=12> */
.L_x_45:
[----:B------:R-:W-:Y:S05]  /*3aa0*/  BSYNC B1 ;  /* 0x0000000000017941 */ /* 0x000fea0003800000 */
.L_x_44:
[----:B-----5:R-:W-:Y:S01]  /*3ab0*/  LOP3.LUT R26, R26, 0xff, RZ, 0xc0, !PT ;  /* 0x000000ff1a1a7812 */ /* 0x020fe200078ec0ff */
[----:B------:R-:W-:Y:S01]  /*3ac0*/  BSSY B1, `(.L_x_46) ;  /* 0x000000b000017945 */ /* 0x000fe20003800000 */
[----:B------:R-:W-:Y:S02]  /*3ad0*/  ISETP.LT.OR P4, PT, R6, 0x9, !P0 ;  /* 0x000000090600780c */ /* 0x000fe40004781670 */
[----:B------:R-:W-:-:S05]  /*3ae0*/  F2FP.F16.E4M3.UNPACK_B R26, R26 ;  /* 0x0000001aff1a723e */ /* 0x000fca00020006ff */
[----:B----4-:R-:W-:Y:S01]  /*3af0*/  HADD2.F32 R27, -RZ, R26.H0_H0 ;  /* 0x2000001aff1b7230 */ /* 0x010fe20000004100 */
[----:B------:R-:W-:-:S04]  /*3b00*/  PRMT R26, RZ, 0x7610, R26 ;  /* 0x00007610ff1a7816 */ /* 0x000fc8000000001a */
[----:B------:R-:W-:-:S04]  /*3b10*/  FMUL R27, R27, R12 ;  /* 0x0000000c1b1b7220 */ /* 0x000fc80000400000 */
[----:B------:R-:W-:-:S05]  /*3b20*/  FFMA R27, R142, R10, R27 ;  /* 0x0000000a8e1b7223 */ /* 0x000fca000000001b */
[----:B------:R-:W-:-:S05]  /*3b30*/  F2FP.SATFINITE.E4M3.F32.PACK_AB_MERGE_C R27, RZ, R27, RZ ;  /* 0x0000001bff1b723e */ /* 0x000fca00048070ff */
[----:B------:R4:W-:Y:S01]  /*3b40*/  @!P3 STG.E.U8 desc[UR18][R16.64+0x1], R27 ;  /* 0x0000011b1000b986 */ /* 0x0009e2000c101112 */
[----:B------:R-:W-:Y:S05]  /*3b50*/  @P4 BRA `(.L_x_47) ;  /* 0x0000000000044947 */ /* 0x000fea0003800000 */
[----:B------:R0:W5:Y:S02]  /*3b60*/  LDG.E.U8 R26, desc[UR18][R4.64+0x8] ;  /* 0x00000812041a7981 */ /* 0x000164000c1e1100 */
.L_x_47:
[----:B------:R-:W-:Y:S05]  /*3b70*/  BSYNC B1 ;  /* 0x0000000000017941 */ /* 0x000fea0003800000 */
.L_x_46:
[----:B-----5:R-:W-:Y:S01]  /*3b80*/  LOP3.LUT R26, R26, 0xff, RZ, 0xc0, !PT ;  /* 0x000000ff1a1a7812 */ /* 0x020fe200078ec0ff */
[----:B------:R-:W-:Y:S01]  /*3b90*/  BSSY B1, `(.L_x_48) ;  /* 0x000000b000017945 */ /* 0x000fe20003800000 */
[----:B------:R-:W-:Y:S02]  /*3ba0*/  ISETP.LT.OR P3, PT, R6, 0xa, !P0 ;  /* 0x0000000a0600780c */ /* 0x000fe40004761670 */
[----:B------:R-:W-:-:S05]  /*3bb0*/  F2FP.F16.E4M3.UNPACK_B R26, R26 ;  /* 0x0000001aff1a723e */ /* 0x000fca00020006ff */
[----:B----4-:R-:W-:-:S05]  /*3bc0*/  HADD2.F32 R27, -RZ, R26.H0_H0 ;  /* 0x2000001aff1b7230 */ /* 0x010fca0000004100 */
[----:B------:R-:W-:-:S04]  /*3bd0*/  FMUL R26, R27, R12 ;  /* 0x0000000c1b1a7220 */ /* 0x000fc80000400000 */
[----:B------:R-:W-:-:S05]  /*3be0*/  FFMA R26, R145, R10, R26 ;  /* 0x0000000a911a7223 */ /* 0x000fca000000001a */
[----:B------:R-:W-:Y:S02]  /*3bf0*/  F2FP.SATFINITE.E4M3.F32.PACK_AB_MERGE_C R27, RZ, R26, RZ ;  /* 0x0000001aff1b723e */ /* 0x000fe400048070ff */
[----:B------:R-:W-:-:S03]  /*3c00*/  PRMT R26, RZ, 0x7610, R26 ;  /* 0x00007610ff1a7816 */ /* 0x000fc6000000001a */
[----:B------:R4:W-:Y:S01]  /*3c10*/  @!P4 STG.E.U8 desc[UR18][R18.64+0x8], R27 ;  /* 0x0000081b1200c986 */ /* 0x0009e2000c101112 */
[----:B------:R-:W-:Y:S05]  /*3c20*/  @P3 BRA `(.L_x_49) ;  /* 0x0000000000043947 */ /* 0x000fea0003800000 */
[----:B------:R0:W5:Y:S02]  /*3c30*/  LDG.E.U8 R26, desc[UR18][R4.64+0x9] ;  /* 0x00000912041a7981 */ /* 0x000164000c1e1100 */
.L_x_49:
[----:B------:R-:W-:Y:S05]  /*3c40*/  BSYNC B1 ;  /* 0x0000000000017941 */ /* 0x000fea0003800000 */
.L_x_48:
        /* <DEDUP_REMOVED lines=12> */
.L_x_51:
[----:B------:R-:W-:Y:S05]  /*3d10*/  BSYNC B1 ;  /* 0x0000000000017941 */ /* 0x000fea0003800000 */
.L_x_50:
        /* <DEDUP_REMOVED lines=12> */
.L_x_53:
[----:B------:R-:W-:Y:S05]  /*3de0*/  BSYNC B1 ;  /* 0x0000000000017941 */ /* 0x000fea0003800000 */
.L_x_52:
        /* <DEDUP_REMOVED lines=12> */
.L_x_55:
[----:B------:R-:W-:Y:S05]  /*3eb0*/  BSYNC B1 ;  /* 0x0000000000017941 */ /* 0x000fea0003800000 */
.L_x_54:
        /* <DEDUP_REMOVED lines=12> */
.L_x_57:
[----:B------:R-:W-:Y:S05]  /*3f80*/  BSYNC B1 ;  /* 0x0000000000017941 */ /* 0x000fea0003800000 */
.L_x_56:
        /* <DEDUP_REMOVED lines=12> */
.L_x_59:
[----:B------:R-:W-:Y:S05]  /*4050*/  BSYNC B1 ;  /* 0x0000000000017941 */ /* 0x000fea0003800000 */
.L_x_58:
        /* <DEDUP_REMOVED lines=12> */
.L_x_61:
[----:B------:R-:W-:Y:S05]  /*4120*/  BSYNC B1 ;  /* 0x0000000000017941 */ /* 0x000fea0003800000 */
.L_x_60:
        /* <DEDUP_REMOVED lines=12> */
.L_x_63:
[----:B------:R-:W-:Y:S05]  /*41f0*/  BSYNC B1 ;  /* 0x0000000000017941 */ /* 0x000fea0003800000 */
.L_x_62:
        /* <DEDUP_REMOVED lines=12> */
.L_x_65:
[----:B------:R-:W-:Y:S05]  /*42c0*/  BSYNC B1 ;  /* 0x0000000000017941 */ /* 0x000fea0003800000 */
.L_x_64:
        /* <DEDUP_REMOVED lines=12> */
.L_x_67:
[----:B------:R-:W-:Y:S05]  /*4390*/  BSYNC B1 ;  /* 0x0000000000017941 */ /* 0x000fea0003800000 */
.L_x_66:
        /* <DEDUP_REMOVED lines=12> */
.L_x_69:
[----:B------:R-:W-:Y:S05]  /*4460*/  BSYNC B1 ;  /* 0x0000000000017941 */ /* 0x000fea0003800000 */
.L_x_68:
        /* <DEDUP_REMOVED lines=12> */
.L_x_71:
[----:B------:R-:W-:Y:S05]  /*4530*/  BSYNC B1 ;  /* 0x0000000000017941 */ /* 0x000fea0003800000 */
.L_x_70:
        /* <DEDUP_REMOVED lines=12> */
.L_x_73:
[----:B------:R-:W-:Y:S05]  /*4600*/  BSYNC B1 ;  /* 0x0000000000017941 */ /* 0x000fea0003800000 */
.L_x_72:
        /* <DEDUP_REMOVED lines=12> */
.L_x_75:
[----:B------:R-:W-:Y:S05]  /*46d0*/  BSYNC B1 ;  /* 0x0000000000017941 */ /* 0x000fea0003800000 */
.L_x_74:
        /* <DEDUP_REMOVED lines=12> */
.L_x_77:
[----:B------:R-:W-:Y:S05]  /*47a0*/  BSYNC B1 ;  /* 0x0000000000017941 */ /* 0x000fea0003800000 */
.L_x_76:
        /* <DEDUP_REMOVED lines=12> */
.L_x_79:
[----:B------:R-:W-:Y:S05]  /*4870*/  BSYNC B1 ;  /* 0x0000000000017941 */ /* 0x000fea0003800000 */
.L_x_78:
        /* <DEDUP_REMOVED lines=12> */
.L_x_81:
[----:B------:R-:W-:Y:S05]  /*4940*/  BSYNC B1 ;  /* 0x0000000000017941 */ /* 0x000fea0003800000 */
.L_x_80:
        /* <DEDUP_REMOVED lines=12> */
.L_x_83:
[----:B------:R-:W-:Y:S05]  /*4a10*/  BSYNC B1 ;  /* 0x0000000000017941 */ /* 0x000fea0003800000 */
.L_x_82:
        /* <DEDUP_REMOVED lines=12> */
.L_x_85:
[----:B------:R-:W-:Y:S05]  /*4ae0*/  BSYNC B1 ;  /* 0x0000000000017941 */ /* 0x000fea0003800000 */
.L_x_84:
        /* <DEDUP_REMOVED lines=12> */
.L_x_87:
[----:B------:R-:W-:Y:S05]  /*4bb0*/  BSYNC B1 ;  /* 0x0000000000017941 */ /* 0x000fea0003800000 */
.L_x_86:
        /* <DEDUP_REMOVED lines=12> */
.L_x_89:
[----:B------:R-:W-:Y:S05]  /*4c80*/  BSYNC B1 ;  /* 0x0000000000017941 */ /* 0x000fea0003800000 */
.L_x_88:
        /* <DEDUP_REMOVED lines=12> */
.L_x_91:
[----:B------:R-:W-:Y:S05]  /*4d50*/  BSYNC B1 ;  /* 0x0000000000017941 */ /* 0x000fea0003800000 */
.L_x_90:
        /* <DEDUP_REMOVED lines=12> */
.L_x_93:
[----:B------:R-:W-:Y:S05]  /*4e20*/  BSYNC B1 ;  /* 0x0000000000017941 */ /* 0x000fea0003800000 */
.L_x_92:
        /* <DEDUP_REMOVED lines=12> */
.L_x_95:
[----:B------:R-:W-:Y:S05]  /*4ef0*/  BSYNC B1 ;  /* 0x0000000000017941 */ /* 0x000fea0003800000 */
.L_x_94:
        /* <DEDUP_REMOVED lines=12> */
.L_x_97:
[----:B------:R-:W-:Y:S05]  /*4fc0*/  BSYNC B1 ;  /* 0x0000000000017941 */ /* 0x000fea0003800000 */
.L_x_96:
        /* <DEDUP_REMOVED lines=12> */
.L_x_99:
[----:B------:R-:W-:Y:S05]  /*5090*/  BSYNC B1 ;  /* 0x0000000000017941 */ /* 0x000fea0003800000 */
.L_x_98:
        /* <DEDUP_REMOVED lines=12> */
.L_x_101:
[----:B------:R-:W-:Y:S05]  /*5160*/  BSYNC B1 ;  /* 0x0000000000017941 */ /* 0x000fea0003800000 */
.L_x_100:
        /* <DEDUP_REMOVED lines=12> */
.L_x_103:
[----:B------:R-:W-:Y:S05]  /*5230*/  BSYNC B1 ;  /* 0x0000000000017941 */ /* 0x000fea0003800000 */
.L_x_102:
        /* <DEDUP_REMOVED lines=12> */
.L_x_105:
[----:B------:R-:W-:Y:S05]  /*5300*/  BSYNC B1 ;  /* 0x0000000000017941 */ /* 0x000fea0003800000 */
.L_x_104:
        /* <DEDUP_REMOVED lines=12> */
.L_x_107:
[----:B------:R-:W-:Y:S05]  /*53d0*/  BSYNC B1 ;  /* 0x0000000000017941 */ /* 0x000fea0003800000 */
.L_x_106:
        /* <DEDUP_REMOVED lines=12> */
.L_x_109:
[----:B------:R-:W-:Y:S05]  /*54a0*/  BSYNC B1 ;  /* 0x0000000000017941 */ /* 0x000fea0003800000 */
.L_x_108:
        /* <DEDUP_REMOVED lines=12> */
.L_x_111:
[----:B------:R-:W-:Y:S05]  /*5570*/  BSYNC B1 ;  /* 0x0000000000017941 */ /* 0x000fea0003800000 */
.L_x_110:
        /* <DEDUP_REMOVED lines=12> */
.L_x_113:
[----:B------:R-:W-:Y:S05]  /*5640*/  BSYNC B1 ;  /* 0x0000000000017941 */ /* 0x000fea0003800000 */
.L_x_112:
        /* <DEDUP_REMOVED lines=12> */
.L_x_115:
[----:B------:R-:W-:Y:S05]  /*5710*/  BSYNC B1 ;  /* 0x0000000000017941 */ /* 0x000fea0003800000 */
.L_x_114:
        /* <DEDUP_REMOVED lines=12> */
.L_x_117:
[----:B------:R-:W-:Y:S05]  /*57e0*/  BSYNC B1 ;  /* 0x0000000000017941 */ /* 0x000fea0003800000 */
.L_x_116:
        /* <DEDUP_REMOVED lines=12> */
.L_x_119:
[----:B------:R-:W-:Y:S05]  /*58b0*/  BSYNC B1 ;  /* 0x0000000000017941 */ /* 0x000fea0003800000 */
.L_x_118:
        /* <DEDUP_REMOVED lines=12> */
.L_x_121:
[----:B------:R-:W-:Y:S05]  /*5980*/  BSYNC B1 ;  /* 0x0000000000017941 */ /* 0x000fea0003800000 */
.L_x_120:
        /* <DEDUP_REMOVED lines=12> */
.L_x_123:
[----:B------:R-:W-:Y:S05]  /*5a50*/  BSYNC B1 ;  /* 0x0000000000017941 */ /* 0x000fea0003800000 */
.L_x_122:
        /* <DEDUP_REMOVED lines=12> */
.L_x_125:
[----:B------:R-:W-:Y:S05]  /*5b20*/  BSYNC B1 ;  /* 0x0000000000017941 */ /* 0x000fea0003800000 */
.L_x_124:
        /* <DEDUP_REMOVED lines=12> */
.L_x_127:
[----:B------:R-:W-:Y:S05]  /*5bf0*/  BSYNC B1 ;  /* 0x0000000000017941 */ /* 0x000fea0003800000 */
.L_x_126:
        /* <DEDUP_REMOVED lines=12> */
.L_x_129:
[----:B------:R-:W-:Y:S05]  /*5cc0*/  BSYNC B1 ;  /* 0x0000000000017941 */ /* 0x000fea0003800000 */
.L_x_128:
        /* <DEDUP_REMOVED lines=12> */
.L_x_131:
[----:B------:R-:W-:Y:S05]  /*5d90*/  BSYNC B1 ;  /* 0x0000000000017941 */ /* 0x000fea0003800000 */
.L_x_130:
        /* <DEDUP_REMOVED lines=12> */
.L_x_133:
[----:B------:R-:W-:Y:S05]  /*5e60*/  BSYNC B1 ;  /* 0x0000000000017941 */ /* 0x000fea0003800000 */
.L_x_132:
        /* <DEDUP_REMOVED lines=12> */
.L_x_135:
[----:B------:R-:W-:Y:S05]  /*5f30*/  BSYNC B1 ;  /* 0x0000000000017941 */ /* 0x000fea0003800000 */
.L_x_134:
        /* <DEDUP_REMOVED lines=12> */
.L_x_137:
[----:B------:R-:W-:Y:S05]  /*6000*/  BSYNC B1 ;  /* 0x0000000000017941 */ /* 0x000fea0003800000 */
.L_x_136:
        /* <DEDUP_REMOVED lines=12> */
.L_x_139:
[----:B------:R-:W-:Y:S05]  /*60d0*/  BSYNC B1 ;  /* 0x0000000000017941 */ /* 0x000fea0003800000 */
.L_x_138:
        /* <DEDUP_REMOVED lines=12> */
.L_x_141:
[----:B------:R-:W-:Y:S05]  /*61a0*/  BSYNC B1 ;  /* 0x0000000000017941 */ /* 0x000fea0003800000 */
.L_x_140:
        /* <DEDUP_REMOVED lines=12> */
.L_x_143:
[----:B------:R-:W-:Y:S05]  /*6270*/  BSYNC B1 ;  /* 0x0000000000017941 */ /* 0x000fea0003800000 */
.L_x_142:
        /* <DEDUP_REMOVED lines=12> */
.L_x_145:
[----:B------:R-:W-:Y:S05]  /*6340*/  BSYNC B1 ;  /* 0x0000000000017941 */ /* 0x000fea0003800000 */
.L_x_144:
        /* <DEDUP_REMOVED lines=12> */
.L_x_147:
[----:B------:R-:W-:Y:S05]  /*6410*/  BSYNC B1 ;  /* 0x0000000000017941 */ /* 0x000fea0003800000 */
.L_x_146:
        /* <DEDUP_REMOVED lines=12> */
.L_x_149:
[----:B------:R-:W-:Y:S05]  /*64e0*/  BSYNC B1 ;  /* 0x0000000000017941 */ /* 0x000fea0003800000 */
.L_x_148:
        /* <DEDUP_REMOVED lines=12> */
.L_x_151:
[----:B------:R-:W-:Y:S05]  /*65b0*/  BSYNC B1 ;  /* 0x0000000000017941 */ /* 0x000fea0003800000 */
.L_x_150:
        /* <DEDUP_REMOVED lines=12> */
.L_x_153:
[----:B------:R-:W-:Y:S05]  /*6680*/  BSYNC B1 ;  /* 0x0000000000017941 */ /* 0x000fea0003800000 */
.L_x_152:
        /* <DEDUP_REMOVED lines=12> */
.L_x_155:
[----:B------:R-:W-:Y:S05]  /*6750*/  BSYNC B1 ;  /* 0x0000000000017941 */ /* 0x000fea0003800000 */
.L_x_154:
        /* <DEDUP_REMOVED lines=12> */
.L_x_157:
[----:B------:R-:W-:Y:S05]  /*6820*/  BSYNC B1 ;  /* 0x0000000000017941 */ /* 0x000fea0003800000 */
.L_x_156:
        /* <DEDUP_REMOVED lines=12> */
.L_x_159:
[----:B------:R-:W-:Y:S05]  /*68f0*/  BSYNC B1 ;  /* 0x0000000000017941 */ /* 0x000fea0003800000 */
.L_x_158:
[----:B-----5:R-:W-:Y:S01]  /*6900*/  LOP3.LUT R26, R26, 0xff, RZ, 0xc0, !PT ;  /* 0x000000ff1a1a7812 */ /* 0x020fe200078ec0ff */
[----:B------:R-:W-:Y:S01]  /*6910*/  BSSY B1, `(.L_x_160) ;  /* 0x000000b000017945 */ /* 0x000fe20003800000 */
[----:B------:R-:W-:Y:S02]  /*6920*/  ISETP.LT.OR P0, PT, R6, 0x7a, !P0 ;  /* 0x0000007a0600780c */ /* 0x000fe40004701670 */
[----:B------:R-:W-:-:S05]  /*6930*/  F2FP.F16.E4M3.UNPACK_B R26, R26 ;  /* 0x0000001aff1a723e */ /* 0x000fca00020006ff */
[----:B----4-:R-:W-:-:S05]  /*6940*/  HADD2.F32 R27, -RZ, R26.H0_H0 ;  /* 0x2000001aff1b7230 */ /* 0x010fca0000004100 */
[----:B------:R-:W-:-:S04]  /*6950*/  FMUL R26, R27, R12 ;  /* 0x0000000c1b1a7220 */ /* 0x000fc80000400000 */
[----:B------:R-:W-:Y:S01]  /*6960*/  FFMA R26, R21, R10, R26 ;  /* 0x0000000a151a7223 */ /* 0x000fe2000000001a */
[----:B------:R-:W-:-:S04]  /*6970*/  PRMT R21, RZ, 0x7610, R21 ;  /* 0x00007610ff157816 */ /* 0x000fc80000000015 */
[----:B------:R-:W-:-:S05]  /*6980*/  F2FP.SATFINITE.E4M3.F32.PACK_AB_MERGE_C R27, RZ, R26, RZ ;  /* 0x0000001aff1b723e */ /* 0x000fca00048070ff */
[----:B------:R4:W-:Y:S01]  /*6990*/  @!P4 STG.E.U8 desc[UR18][R18.64+0x78], R27 ;  /* 0x0000781b1200c986 */ /* 0x0009e2000c101112 */
[----:B------:R-:W-:Y:S05]  /*69a0*/  @P0 BRA `(.L_x_161) ;  /* 0x0000000000040947 */ /* 0x000fea0003800000 */
[----:B------:R0:W5:Y:S02]  /*69b0*/  LDG.E.U8 R21, desc[UR18][R4.64+0x79] ;  /* 0x0000791204157981 */ /* 0x000164000c1e1100 */
.L_x_161:
[----:B------:R-:W-:Y:S05]  /*69c0*/  BSYNC B1 ;  /* 0x0000000000017941 */ /* 0x000fea0003800000 */
.L_x_160:
[----:B-----5:R-:W-:Y:S01]  /*69d0*/  LOP3.LUT R21, R21, 0xff, RZ, 0xc0, !PT ;  /* 0x000000ff15157812 */ /* 0x020fe200078ec0ff */
[----:B------:R-:W-:Y:S01]  /*69e0*/  BSSY B1, `(.L_x_162) ;  /* 0x000000b000017945 */ /* 0x000fe20003800000 */
[----:B------:R-:W-:Y:S02]  /*69f0*/  ISETP.LT.OR P3, PT, R6, 0x79, !P1 ;  /* 0x000000790600780c */ /* 0x000fe40004f61670 */
[----:B------:R-:W-:Y:S02]  /*6a00*/  F2FP.F16.E4M3.UNPACK_B R21, R21 ;  /* 0x00000015ff15723e */ /* 0x000fe400020006ff */
[----:B0-2---:R-:W-:-:S03]  /*6a10*/  PRMT R4, RZ, 0x7610, R4 ;  /* 0x00007610ff047816 */ /* 0x005fc60000000004 */
[----:B------:R-:W-:-:S05]  /*6a20*/  HADD2.F32 R21, -RZ, R21.H0_H0 ;  /* 0x20000015ff157230 */ /* 0x000fca0000004100 */
[----:B------:R-:W-:-:S04]  /*6a30*/  FMUL R21, R21, R12 ;  /* 0x0000000c15157220 */ /* 0x000fc80000400000 */
[----:B------:R-:W-:-:S05]  /*6a40*/  FFMA R21, R20, R10, R21 ;  /* 0x0000000a14157223 */ /* 0x000fca0000000015 */
[----:B------:R-:W-:-:S05]  /*6a50*/  F2FP.SATFINITE.E4M3.F32.PACK_AB_MERGE_C R21, RZ, R21, RZ ;  /* 0x00000015ff15723e */ /* 0x000fca00048070ff */
[----:B------:R0:W-:Y:S01]  /*6a60*/  @!P0 STG.E.U8 desc[UR18][R18.64+0x79], R21 ;  /* 0x0000791512008986 */ /* 0x0001e2000c101112 */
[----:B------:R-:W-:Y:S05]  /*6a70*/  @P3 BRA `(.L_x_163) ;  /* 0x0000000000043947 */ /* 0x000fea0003800000 */
[----:B------:R2:W5:Y:S02]  /*6a80*/  LDG.E.U8 R4, desc[UR18][R24.64+0x78] ;  /* 0x0000781218047981 */ /* 0x000564000c1e1100 */
.L_x_163:
[----:B------:R-:W-:Y:S05]  /*6a90*/  BSYNC B1 ;  /* 0x0000000000017941 */ /* 0x000fea0003800000 */
.L_x_162:
        /* <DEDUP_REMOVED lines=12> */
.L_x_165:
[----:B------:R-:W-:Y:S05]  /*6b60*/  BSYNC B1 ;  /* 0x0000000000017941 */ /* 0x000fea0003800000 */
.L_x_164:
[----:B------:R-:W-:Y:S05]  /*6b70*/  @P1 BRA `(.L_x_166) ;  /* 0x0000001000281947 */ /* 0x000fea0003800000 */
[----:B-----5:R-:W-:-:S04]  /*6b80*/  LOP3.LUT R4, R4, 0xff, RZ, 0xc0, !PT ;  /* 0x000000ff04047812 */ /* 0x020fc800078ec0ff */
[----:B------:R-:W-:-:S05]  /*6b90*/  F2FP.F16.E4M3.UNPACK_B R4, R4 ;  /* 0x00000004ff04723e */ /* 0x000fca00020006ff */
[----:B0-----:R-:W-:-:S05]  /*6ba0*/  HADD2.F32 R5, -RZ, R4.H0_H0 ;  /* 0x20000004ff057230 */ /* 0x001fca0000004100 */
[----:B------:R-:W-:-:S04]  /*6bb0*/  FMUL R5, R5, R12 ;  /* 0x0000000c05057220 */ /* 0x000fc80000400000 */
[----:B------:R-:W-:-:S05]  /*6bc0*/  FFMA R5, R22, R10, R5 ;  /* 0x0000000a16057223 */ /* 0x000fca0000000005 */
[----:B------:R-:W-:-:S05]  /*6bd0*/  F2FP.SATFINITE.E4M3.F32.PACK_AB_MERGE_C R5, RZ, R5, RZ ;  /* 0x00000005ff05723e */ /* 0x000fca00048070ff */
[----:B------:R0:W-:Y:S01]  /*6be0*/  STG.E.U8 desc[UR18][R16.64+0x79], R5 ;  /* 0x0000790510007986 */ /* 0x0001e2000c101112 */
[----:B------:R-:W-:Y:S05]  /*6bf0*/  BRA `(.L_x_166) ;  /* 0x0000001000087947 */ /* 0x000fea0003800000 */
.L_x_37:
[----:B------:R-:W-:Y:S01]  /*6c00*/  ISETP.GE.AND P1, PT, R30, 0x1, PT ;  /* 0x000000011e00780c */ /* 0x000fe20003f26270 */
[-C--:B------:R-:W-:Y:S01]  /*6c10*/  FMUL R149, R149, R10.reuse ;  /* 0x0000000a95957220 */ /* 0x080fe20000400000 */
[-C--:B------:R-:W-:Y:S01]  /*6c20*/  FMUL R144, R144, R10.reuse ;  /* 0x0000000a90907220 */ /* 0x080fe20000400000 */
[----:B------:R-:W-:Y:S01]  /*6c30*/  ISETP.GE.AND P0, PT, R30, 0x9, PT ;  /* 0x000000091e00780c */ /* 0x000fe20003f06270 */
[-C--:B------:R-:W-:Y:S01]  /*6c40*/  FMUL R147, R147, R10.reuse ;  /* 0x0000000a93937220 */ /* 0x080fe20000400000 */
[----:B------:R-:W-:Y:S01]  /*6c50*/  ISETP.LT.OR P4, PT, R6, 0x1, !P1 ;  /* 0x000000010600780c */ /* 0x000fe20004f81670 */
[-C--:B------:R-:W-:Y:S01]  /*6c60*/  FMUL R142, R142, R10.reuse ;  /* 0x0000000a8e8e7220 */ /* 0x080fe20000400000 */
[----:B------:R-:W-:Y:S01]  /*6c70*/  ISETP.LT.OR P5, PT, R6, 0x2, !P1 ;  /* 0x000000020600780c */ /* 0x000fe20004fa1670 */
[-C--:B------:R-:W-:Y:S01]  /*6c80*/  FMUL R145, R145, R10.reuse ;  /* 0x0000000a91917220 */ /* 0x080fe20000400000 */
[----:B------:R-:W-:Y:S01]  /*6c90*/  F2FP.SATFINITE.E4M3.F32.PACK_AB_MERGE_C R149, RZ, R149, RZ ;  /* 0x00000095ff95723e */ /* 0x000fe200048070ff */
[----:B------:R-:W-:Y:S01]  /*6ca0*/  FMUL R140, R140, R10 ;  /* 0x0000000a8c8c7220 */ /* 0x000fe20000400000 */
[----:B------:R-:W-:Y:S01]  /*6cb0*/  F2FP.SATFINITE.E4M3.F32.PACK_AB_MERGE_C R5, RZ, R144, RZ ;  /* 0x00000090ff05723e */ /* 0x000fe200048070ff */
[-C--:B------:R-:W-:Y:S01]  /*6cc0*/  FMUL R143, R143, R10.reuse ;  /* 0x0000000a8f8f7220 */ /* 0x080fe20000400000 */
[----:B------:R-:W-:Y:S01]  /*6cd0*/  ISETP.LT.OR P3, PT, R6, 0x1, !P0 ;  /* 0x000000010600780c */ /* 0x000fe20004761670 */
[-C--:B------:R-:W-:Y:S01]  /*6ce0*/  FMUL R138, R138, R10.reuse ;  /* 0x0000000a8a8a7220 */ /* 0x080fe20000400000 */
[C---:B------:R-:W-:Y:S01]  /*6cf0*/  ISETP.LT.OR P6, PT, R6.reuse, 0xa, !P1 ;  /* 0x0000000a0600780c */ /* 0x040fe20004fc1670 */
[-C--:B------:R-:W-:Y:S01]  /*6d00*/  FMUL R141, R141, R10.reuse ;  /* 0x0000000a8d8d7220 */ /* 0x080fe20000400000 */
[----:B------:R-:W-:Y:S01]  /*6d10*/  F2FP.SATFINITE.E4M3.F32.PACK_AB_MERGE_C R147, RZ, R147, RZ ;  /* 0x00000093ff93723e */ /* 0x000fe200048070ff */
[----:B------:R-:W-:Y:S01]  /*6d20*/  @!P4 STG.E.U8 desc[UR18][R18.64], R149 ;  /* 0x000000951200c986 */ /* 0x000fe2000c101112 */
[----:B------:R-:W-:Y:S01]  /*6d30*/  ISETP.LT.OR P4, PT, R6, 0x2, !P0 ;  /* 0x000000020600780c */ /* 0x000fe20004781670 */
[----:B------:R-:W-:Y:S01]  /*6d40*/  FMUL R136, R136, R10 ;  /* 0x0000000a88887220 */ /* 0x000fe20000400000 */
[----:B------:R-:W-:Y:S01]  /*6d50*/  F2FP.SATFINITE.E4M3.F32.PACK_AB_MERGE_C R25, RZ, R142, RZ ;  /* 0x0000008eff19723e */ /* 0x000fe200048070ff */
[----:B------:R0:W-:Y:S01]  /*6d60*/  @!P5 STG.E.U8 desc[UR18][R18.64+0x1], R5 ;  /* 0x000001051200d986 */ /* 0x0001e2000c101112 */
[C---:B------:R-:W-:Y:S01]  /*6d70*/  ISETP.LT.OR P5, PT, R6.reuse, 0x9, !P1 ;  /* 0x000000090600780c */ /* 0x040fe20004fa1670 */
[-C--:B------:R-:W-:Y:S01]  /*6d80*/  FMUL R139, R139, R10.reuse ;  /* 0x0000000a8b8b7220 */ /* 0x080fe20000400000 */
[----:B------:R-:W-:Y:S01]  /*6d90*/  F2FP.SATFINITE.E4M3.F32.PACK_AB_MERGE_C R145, RZ, R145, RZ ;  /* 0x00000091ff91723e */ /* 0x000fe200048070ff */
[----:B------:R-:W-:Y:S01]  /*6da0*/  @!P3 STG.E.U8 desc[UR18][R16.64], R147 ;  /* 0x000000931000b986 */ /* 0x000fe2000c101112 */
[----:B------:R-:W-:Y:S01]  /*6db0*/  ISETP.LT.OR P3, PT, R6, 0x9, !P0 ;  /* 0x000000090600780c */ /* 0x000fe20004761670 */
[-C--:B------:R-:W-:Y:S01]  /*6dc0*/  FMUL R134, R134, R10.reuse ;  /* 0x0000000a86867220 */ /* 0x080fe20000400000 */
[----:B------:R-:W-:Y:S01]  /*6dd0*/  F2FP.SATFINITE.E4M3.F32.PACK_AB_MERGE_C R143, RZ, R143, RZ ;  /* 0x0000008fff8f723e */ /* 0x000fe200048070ff */
[-C--:B------:R-:W-:Y:S01]  /*6de0*/  FMUL R137, R137, R10.reuse ;  /* 0x0000000a89897220 */ /* 0x080fe20000400000 */
[----:B------:R-:W-:Y:S01]  /*6df0*/  F2FP.SATFINITE.E4M3.F32.PACK_AB_MERGE_C R141, RZ, R141, RZ ;  /* 0x0000008dff8d723e */ /* 0x000fe200048070ff */
[----:B------:R1:W-:Y:S01]  /*6e00*/  @!P4 STG.E.U8 desc[UR18][R16.64+0x1], R25 ;  /* 0x000001191000c986 */ /* 0x0003e2000c101112 */
[----:B------:R-:W-:Y:S01]  /*6e10*/  ISETP.LT.OR P4, PT, R6, 0xa, !P0 ;  /* 0x0000000a0600780c */ /* 0x000fe20004781670 */
[----:B------:R-:W-:Y:S01]  /*6e20*/  FMUL R132, R132, R10 ;  /* 0x0000000a84847220 */ /* 0x000fe20000400000 */
[----:B0-----:R-:W-:Y:S01]  /*6e30*/  F2FP.SATFINITE.E4M3.F32.PACK_AB_MERGE_C R5, RZ, R140, RZ ;  /* 0x0000008cff05723e */ /* 0x001fe200048070ff */
[----:B------:R-:W-:Y:S01]  /*6e40*/  @!P5 STG.E.U8 desc[UR18][R18.64+0x8], R145 ;  /* 0x000008911200d986 */ /* 0x000fe2000c101112 */
[C---:B------:R-:W-:Y:S01]  /*6e50*/  ISETP.LT.OR P5, PT, R6.reuse, 0x11, !P1 ;  /* 0x000000110600780c */ /* 0x040fe20004fa1670 */
[-C--:B------:R-:W-:Y:S01]  /*6e60*/  FMUL R135, R135, R10.reuse ;  /* 0x0000000a87877220 */ /* 0x080fe20000400000 */
[----:B------:R-:W-:Y:S01]  /*6e70*/  F2FP.SATFINITE.E4M3.F32.PACK_AB_MERGE_C R139, RZ, R139, RZ ;  /* 0x0000008bff8b723e */ /* 0x000fe200048070ff */
[----:B------:R0:W-:Y:S01]  /*6e80*/  @!P6 STG.E.U8 desc[UR18][R18.64+0x9], R5 ;  /* 0x000009051200e986 */ /* 0x0001e2000c101112 */
[----:B------:R-:W-:Y:S01]  /*6e90*/  ISETP.LT.OR P6, PT, R6, 0x12, !P1 ;  /* 0x000000120600780c */ /* 0x000fe20004fc1670 */
[----:B------:R-:W-:Y:S01]  /*6ea0*/  FMUL R130, R130, R10 ;  /* 0x0000000a82827220 */ /* 0x000fe20000400000 */
[----:B------:R-:W-:Y:S01]  /*6eb0*/  F2FP.SATFINITE.E4M3.F32.PACK_AB_MERGE_C R137, RZ, R137, RZ ;  /* 0x00000089ff89723e */ /* 0x000fe200048070ff */
[----:B------:R-:W-:Y:S01]  /*6ec0*/  @!P3 STG.E.U8 desc[UR18][R16.64+0x8], R143 ;  /* 0x0000088f1000b986 */ /* 0x000fe2000c101112 */
[----:B-1----:R-:W-:Y:S01]  /*6ed0*/  F2FP.SATFINITE.E4M3.F32.PACK_AB_MERGE_C R25, RZ, R138, RZ ;  /* 0x0000008aff19723e */ /* 0x002fe200048070ff */
[-C--:B------:R-:W-:Y:S01]  /*6ee0*/  FMUL R133, R133, R10.reuse ;  /* 0x0000000a85857220 */ /* 0x080fe20000400000 */
[----:B------:R-:W-:Y:S01]  /*6ef0*/  ISETP.LT.OR P3, PT, R6, 0x11, !P0 ;  /* 0x000000110600780c */ /* 0x000fe20004761670 */
[-C--:B------:R-:W-:Y:S01]  /*6f00*/  FMUL R128, R128, R10.reuse ;  /* 0x0000000a80807220 */ /* 0x080fe20000400000 */
[----:B------:R-:W-:Y:S01]  /*6f10*/  F2FP.SATFINITE.E4M3.F32.PACK_AB_MERGE_C R135, RZ, R135, RZ ;  /* 0x00000087ff87723e */ /* 0x000fe200048070ff */
[----:B------:R1:W-:Y:S01]  /*6f20*/  @!P4 STG.E.U8 desc[UR18][R16.64+0x9], R25 ;  /* 0x000009191000c986 */ /* 0x0003e2000c101112 */
[C---:B------:R-:W-:Y:S01]  /*6f30*/  ISETP.LT.OR P4, PT, R6.reuse, 0x12, !P0 ;  /* 0x000000120600780c */ /* 0x040fe20004781670 */
[----:B------:R-:W-:Y:S01]  /*6f40*/  FMUL R131, R131, R10 ;  /* 0x0000000a83837220 */ /* 0x000fe20000400000 */
[----:B0-----:R-:W-:Y:S01]  /*6f50*/  F2FP.SATFINITE.E4M3.F32.PACK_AB_MERGE_C R5, RZ, R136, RZ ;  /* 0x00000088ff05723e */ /* 0x001fe200048070ff */
[----:B------:R-:W-:Y:S01]  /*6f60*/  @!P5 STG.E.U8 desc[UR18][R18.64+0x10], R141 ;  /* 0x0000108d1200d986 */ /* 0x000fe2000c101112 */
[----:B------:R-:W-:Y:S01]  /*6f70*/  ISETP.LT.OR P5, PT, R6, 0x19, !P1 ;  /* 0x000000190600780c */ /* 0x000fe20004fa1670 */
[-C--:B------:R-:W-:Y:S01]  /*6f80*/  FMUL R126, R126, R10.reuse ;  /* 0x0000000a7e7e7220 */ /* 0x080fe20000400000 */
[----:B------:R-:W-:Y:S01]  /*6f90*/  F2FP.SATFINITE.E4M3.F32.PACK_AB_MERGE_C R133, RZ, R133, RZ ;  /* 0x00000085ff85723e */ /* 0x000fe200048070ff */
[----:B------:R0:W-:Y:S01]  /*6fa0*/  @!P6 STG.E.U8 desc[UR18][R18.64+0x11], R5 ;  /* 0x000011051200e986 */ /* 0x0001e2000c101112 */
[----:B------:R-:W-:Y:S01]  /*6fb0*/  ISETP.LT.OR P6, PT, R6, 0x1a, !P1 ;  /* 0x0000001a0600780c */ /* 0x000fe20004fc1670 */
[-C--:B------:R-:W-:Y:S01]  /*6fc0*/  FMUL R129, R129, R10.reuse ;  /* 0x0000000a81817220 */ /* 0x080fe20000400000 */
[----:B------:R-:W-:Y:S01]  /*6fd0*/  FMUL R124, R124, R10 ;  /* 0x0000000a7c7c7220 */ /* 0x000fe20000400000 */
[----:B-1----:R-:W-:Y:S01]  /*6fe0*/  F2FP.SATFINITE.E4M3.F32.PACK_AB_MERGE_C R25, RZ, R134, RZ ;  /* 0x00000086ff19723e */ /* 0x002fe200048070ff */
[----:B------:R-:W-:Y:S01]  /*6ff0*/  @!P3 STG.E.U8 desc[UR18][R16.64+0x10], R139 ;  /* 0x0000108b1000b986 */ /* 0x000fe2000c101112 */
[C---:B------:R-:W-:Y:S01]  /*7000*/  ISETP.LT.OR P3, PT, R6.reuse, 0x19, !P0 ;  /* 0x000000190600780c */ /* 0x040fe20004761670 */
        /* <DEDUP_REMOVED lines=37> */
[-C--:B------:R-:W-:Y:S01]  /*7260*/  FMUL R112, R112, R10.reuse ;  /* 0x0000000a70707220 */ /* 0x080fe20000400000 */
        /* <DEDUP_REMOVED lines=81> */
[C---:B------:R-:W-:Y:S01]  /*7780*/  ISETP.LT.OR P6, PT, R6.reuse, 0x52, !P1 ;  /* 0x000000520600780c */ /* 0x040fe20004fc1670 */
        /* <DEDUP_REMOVED lines=22> */
[----:B------:R-:W-:-:S02]  /*78f0*/  ISETP.LT.OR P3, PT, R6, 0x59, !P0 ;  /* 0x000000590600780c */ /* 0x000fc40004761670 */
[----:B------:R-:W-:Y:S01]  /*7900*/  F2FP.SATFINITE.E4M3.F32.PACK_AB_MERGE_C R91, RZ, R91, RZ ;  /* 0x0000005bff5b723e */ /* 0x000fe200048070ff */
[----:B------:R1:W-:Y:S01]  /*7910*/  @!P4 STG.E.U8 desc[UR18][R16.64+0x51], R25 ;  /* 0x000051191000c986 */ /* 0x0003e2000c101112 */
[C---:B------:R-:W-:Y:S02]  /*7920*/  ISETP.LT.OR P4, PT, R6.reuse, 0x5a, !P0 ;  /* 0x0000005a0600780c */ /* 0x040fe40004781670 */
[----:B0-----:R-:W-:Y:S01]  /*7930*/  F2FP.SATFINITE.E4M3.F32.PACK_AB_MERGE_C R5, RZ, R100, RZ ;  /* 0x00000064ff05723e */ /* 0x001fe200048070ff */
[----:B------:R-:W-:Y:S01]  /*7940*/  @!P5 STG.E.U8 desc[UR18][R18.64+0x58], R105 ;  /* 0x000058691200d986 */ /* 0x000fe2000c101112 */
[C---:B------:R-:W-:Y:S02]  /*7950*/  ISETP.LT.OR P5, PT, R6.reuse, 0x61, !P1 ;  /* 0x000000610600780c */ /* 0x040fe40004fa1670 */
[----:B------:R-:W-:Y:S01]  /*7960*/  F2FP.SATFINITE.E4M3.F32.PACK_AB_MERGE_C R21, RZ, R21, RZ ;  /* 0x00000015ff15723e */ /* 0x000fe200048070ff */
[----:B------:R0:W-:Y:S01]  /*7970*/  @!P6 STG.E.U8 desc[UR18][R18.64+0x59], R5 ;  /* 0x000059051200e986 */ /* 0x0001e2000c101112 */
[----:B------:R-:W-:-:S02]  /*7980*/  ISETP.LT.OR P6, PT, R6, 0x62, !P1 ;  /* 0x000000620600780c */ /* 0x000fc40004fc1670 */
[----:B------:R-:W-:Y:S01]  /*7990*/  F2FP.SATFINITE.E4M3.F32.PACK_AB_MERGE_C R23, RZ, R23, RZ ;  /* 0x00000017ff17723e */ /* 0x000fe200048070ff */
[----:B------:R-:W-:Y:S01]  /*79a0*/  @!P3 STG.E.U8 desc[UR18][R16.64+0x58], R103 ;  /* 0x000058671000b986 */ /* 0x000fe2000c101112 */
[----:B-1----:R-:W-:Y:S02]  /*79b0*/  F2FP.SATFINITE.E4M3.F32.PACK_AB_MERGE_C R25, RZ, R98, RZ ;  /* 0x00000062ff19723e */ /* 0x002fe400048070ff */
[C---:B------:R-:W-:Y:S02]  /*79c0*/  ISETP.LT.OR P3, PT, R6.reuse, 0x61, !P0 ;  /* 0x000000610600780c */ /* 0x040fe40004761670 */
[----:B------:R-:W-:Y:S01]  /*79d0*/  F2FP.SATFINITE.E4M3.F32.PACK_AB_MERGE_C R27, RZ, R22, RZ ;  /* 0x00000016ff1b723e */ /* 0x000fe200048070ff */
[----:B------:R1:W-:Y:S01]  /*79e0*/  @!P4 STG.E.U8 desc[UR18][R16.64+0x59], R25 ;  /* 0x000059191000c986 */ /* 0x0003e2000c101112 */
[C---:B------:R-:W-:Y:S02]  /*79f0*/  ISETP.LT.OR P4, PT, R6.reuse, 0x62, !P0 ;  /* 0x000000620600780c */ /* 0x040fe40004781670 */
[----:B0-----:R-:W-:Y:S01]  /*7a00*/  F2FP.SATFINITE.E4M3.F32.PACK_AB_MERGE_C R5, RZ, R96, RZ ;  /* 0x00000060ff05723e */ /* 0x001fe200048070ff */
[----:B------:R-:W-:Y:S01]  /*7a10*/  @!P5 STG.E.U8 desc[UR18][R18.64+0x60], R101 ;  /* 0x000060651200d986 */ /* 0x000fe2000c101112 */
[----:B------:R-:W-:-:S03]  /*7a20*/  ISETP.LT.OR P5, PT, R6, 0x69, !P1 ;  /* 0x000000690600780c */ /* 0x000fc60004fa1670 */
[----:B------:R0:W-:Y:S01]  /*7a30*/  @!P6 STG.E.U8 desc[UR18][R18.64+0x61], R5 ;  /* 0x000061051200e986 */ /* 0x0001e2000c101112 */
[C---:B------:R-:W-:Y:S02]  /*7a40*/  ISETP.LT.OR P6, PT, R6.reuse, 0x6a, !P1 ;  /* 0x0000006a0600780c */ /* 0x040fe40004fc1670 */
[----:B-1----:R-:W-:Y:S01]  /*7a50*/  F2FP.SATFINITE.E4M3.F32.PACK_AB_MERGE_C R25, RZ, R94, RZ ;  /* 0x0000005eff19723e */ /* 0x002fe200048070ff */
[----:B------:R-:W-:Y:S01]  /*7a60*/  @!P3 STG.E.U8 desc[UR18][R16.64+0x60], R99 ;  /* 0x000060631000b986 */ /* 0x000fe2000c101112 */
[----:B------:R-:W-:-:S03]  /*7a70*/  ISETP.LT.OR P3, PT, R6, 0x69, !P0 ;  /* 0x000000690600780c */ /* 0x000fc60004761670 */
        /* <DEDUP_REMOVED lines=12> */
[C---:B------:R-:W-:Y:S01]  /*7b40*/  ISETP.LT.OR P1, PT, R6.reuse, 0x7a, !P1 ;  /* 0x0000007a0600780c */ /* 0x040fe20004f21670 */
[----:B------:R2:W-:Y:S01]  /*7b50*/  @!P5 STG.E.U8 desc[UR18][R18.64+0x70], R93 ;  /* 0x0000705d1200d986 */ /* 0x0005e2000c101112 */
[C---:B------:R-:W-:Y:S02]  /*7b60*/  ISETP.LT.OR P5, PT, R6.reuse, 0x72, !P0 ;  /* 0x000000720600780c */ /* 0x040fe400047a1670 */
[----:B0-----:R-:W-:Y:S01]  /*7b70*/  F2FP.SATFINITE.E4M3.F32.PACK_AB_MERGE_C R5, RZ, R88, RZ ;  /* 0x00000058ff05723e */ /* 0x001fe200048070ff */
[----:B------:R2:W-:Y:S01]  /*7b80*/  @!P6 STG.E.U8 desc[UR18][R18.64+0x71], R89 ;  /* 0x000071591200e986 */ /* 0x0005e2000c101112 */
[C---:B------:R-:W-:Y:S02]  /*7b90*/  ISETP.LT.OR P6, PT, R6.reuse, 0x79, !P0 ;  /* 0x000000790600780c */ /* 0x040fe400047c1670 */
[----:B------:R-:W-:Y:S01]  /*7ba0*/  ISETP.LT.OR P0, PT, R6, 0x7a, !P0 ;  /* 0x0000007a0600780c */ /* 0x000fe20004701670 */
[----:B------:R2:W-:Y:S01]  /*7bb0*/  @!P3 STG.E.U8 desc[UR18][R16.64+0x70], R91 ;  /* 0x0000705b1000b986 */ /* 0x0005e2000c101112 */
[----:B-1----:R-:W-:-:S05]  /*7bc0*/  F2FP.SATFINITE.E4M3.F32.PACK_AB_MERGE_C R25, RZ, R20, RZ ;  /* 0x00000014ff19723e */ /* 0x002fca00048070ff */
[----:B------:R2:W-:Y:S04]  /*7bd0*/  @!P5 STG.E.U8 desc[UR18][R16.64+0x71], R5 ;  /* 0x000071051000d986 */ /* 0x0005e8000c101112 */
[----:B------:R2:W-:Y:S04]  /*7be0*/  @!P4 STG.E.U8 desc[UR18][R18.64+0x78], R21 ;  /* 0x000078151200c986 */ /* 0x0005e8000c101112 */
[----:B------:R2:W-:Y:S04]  /*7bf0*/  @!P1 STG.E.U8 desc[UR18][R18.64+0x79], R25 ;  /* 0x0000791912009986 */ /* 0x0005e8000c101112 */
[----:B------:R2:W-:Y:S04]  /*7c00*/  @!P6 STG.E.U8 desc[UR18][R16.64+0x78], R23 ;  /* 0x000078171000e986 */ /* 0x0005e8000c101112 */
[----:B------:R2:W-:Y:S02]  /*7c10*/  @!P0 STG.E.U8 desc[UR18][R16.64+0x79], R27 ;  /* 0x0000791b10008986 */ /* 0x0005e4000c101112 */
.L_x_166:
[----:B------:R-:W-:Y:S05]  /*7c20*/  BSYNC B0 ;  /* 0x0000000000007941 */ /* 0x000fea0003800000 */
.L_x_36:
[C---:B------:R-:W-:Y:S01]  /*7c30*/  LEA R2, P0, R8.reuse, R2, 0x1 ;  /* 0x0000000208027211 */ /* 0x040fe200078008ff */
[----:B------:R-:W-:Y:S01]  /*7c40*/  ULDC.64 UR6, c[0x0][0x650] ;  /* 0x0001940000067ab9 */ /* 0x000fe20000000a00 */
[----:B-----5:R-:W-:Y:S01]  /*7c50*/  IMAD.U32 R4, RZ, RZ, UR16 ;  /* 0x00000010ff047e24 */ /* 0x020fe2000f8e00ff */
[----:B0-2---:R-:W-:Y:S01]  /*7c60*/  PRMT R16, RZ, 0x7610, R16 ;  /* 0x00007610ff107816 */ /* 0x005fe20000000010 */
[----:B------:R-:W-:Y:S01]  /*7c70*/  IMAD.MOV.U32 R6, RZ, RZ, -0x1 ;  /* 0xffffffffff067424 */ /* 0x000fe200078e00ff */
[----:B------:R-:W-:Y:S01]  /*7c80*/  LEA.HI.X R3, R8, R3, R0, 0x1, P0 ;  /* 0x0000000308037211 */ /* 0x000fe200000f0c00 */
[----:B------:R0:W-:Y:S01]  /*7c90*/  SYNCS.ARRIVE.TRANS64.A1T0 RZ, [R4+UR22], RZ ;  /* 0x000000ff04ff79a7 */ /* 0x0001e20008100016 */
[----:B------:R-:W-:Y:S01]  /*7ca0*/  ISETP.GE.U32.AND P0, PT, R2, UR6, PT ;  /* 0x0000000602007c0c */ /* 0x000fe2000bf06070 */
[----:B------:R-:W-:-:S03]  /*7cb0*/  IMAD.MOV.U32 R5, RZ, RZ, -0x1 ;  /* 0xffffffffff057424 */ /* 0x000fc600078e00ff */
[----:B------:R-:W-:Y:S01]  /*7cc0*/  ISETP.GE.U32.AND.EX P0, PT, R3, UR7, PT, P0 ;  /* 0x0000000703007c0c */ /* 0x000fe2000bf06100 */
[----:B0-----:R-:W-:-:S12]  /*7cd0*/  IMAD.MOV.U32 R4, RZ, RZ, -0x1 ;  /* 0xffffffffff047424 */ /* 0x001fd800078e00ff */
[----:B------:R-:W-:Y:S05]  /*7ce0*/  @P0 BRA `(.L_x_167) ;  /* 0x0000000400600947 */ /* 0x000fea0003800000 */
[----:B------:R-:W0:Y:S01]  /*7cf0*/  S2R R26, SR_CTAID.X ;  /* 0x00000000001a7919 */ /* 0x000e220000002500 */
[----:B------:R-:W2:Y:S01]  /*7d00*/  LDC.64 R20, c[0x0][0x628] ;  /* 0x00018a00ff147b82 */ /* 0x000ea20000000a00 */
[----:B------:R-:W-:Y:S01]  /*7d10*/  ULDC UR6, c[0x0][0x150] ;  /* 0x0000540000067ab9 */ /* 0x000fe20000000800 */
[----:B-1--4-:R-:W-:Y:S01]  /*7d20*/  IMAD.MOV.U32 R18, RZ, RZ, R2 ;  /* 0x000000ffff127224 */ /* 0x012fe200078e0002 */
[----:B------:R-:W1:Y:S01]  /*7d30*/  S2R R28, SR_CTAID.Y ;  /* 0x00000000001c7919 */ /* 0x000e620000002600 */
[----:B------:R-:W-:-:S04]  /*7d40*/  IMAD.MOV.U32 R19, RZ, RZ, R3 ;  /* 0x000000ffff137224 */ /* 0x000fc800078e0003 */
[----:B------:R-:W4:Y:S08]  /*7d50*/  LDC R29, c[0x0][0x144] ;  /* 0x00005100ff1d7b82 */ /* 0x000f300000000800 */
[----:B------:R-:W1:Y:S08]  /*7d60*/  LDC R6, c[0x0][0x630] ;  /* 0x00018c00ff067b82 */ /* 0x000e700000000800 */
[----:B---3--:R-:W3:Y:S01]  /*7d70*/  LDC.64 R24, c[0x0][0x620] ;  /* 0x00018800ff187b82 */ /* 0x008ee20000000a00 */
[----:B--2---:R-:W-:-:S04]  /*7d80*/  ISETP.NE.U32.AND P0, PT, R20, RZ, PT ;  /* 0x000000ff1400720c */ /* 0x004fc80003f05070 */
[----:B------:R-:W-:Y:S02]  /*7d90*/  ISETP.NE.AND.EX P0, PT, R21, RZ, PT, P0 ;  /* 0x000000ff1500720c */ /* 0x000fe40003f05300 */
[----:B0-----:R-:W-:-:S05]  /*7da0*/  I2FP.F32.U32 R4, R26 ;  /* 0x0000001a00047245 */ /* 0x001fca0000201000 */
[----:B------:R-:W-:-:S04]  /*7db0*/  FMUL R4, R4, UR6 ;  /* 0x0000000604047c20 */ /* 0x000fc80008400000 */
[----:B------:R0:W2:Y:S02]  /*7dc0*/  F2I.U32.TRUNC.NTZ R27, R4 ;  /* 0x00000004001b7305 */ /* 0x0000a4000020f000 */
[----:B-1--4-:R-:W-:Y:S05]  /*7dd0*/  @!P0 BRA `(.L_x_168) ;  /* 0x0000000000288947 */ /* 0x012fea0003800000 */
[----:B------:R-:W1:Y:S02]  /*7de0*/  LDC R5, c[0x0][0x634] ;  /* 0x00018d00ff057b82 */ /* 0x000e640000000800 */
[----:B-1----:R-:W-:-:S05]  /*7df0*/  IADD3 R19, P0, R2, R5, RZ ;  /* 0x0000000502137210 */ /* 0x002fca0007f1e0ff */
[----:B------:R-:W-:-:S04]  /*7e00*/  IMAD.X R23, RZ, RZ, R3, P0 ;  /* 0x000000ffff177224 */ /* 0x000fc800000e0603 */
[----:B0-----:R-:W-:-:S04]  /*7e10*/  IMAD.WIDE.U32 R4, R23, R20, RZ ;  /* 0x0000001417047225 */ /* 0x001fc800078e00ff */
[----:B------:R-:W-:-:S04]  /*7e20*/  IMAD.WIDE.U32 R16, P0, R19, R21, R4 ;  /* 0x0000001513107225 */ /* 0x000fc80007800004 */
[----:B------:R-:W-:-:S04]  /*7e30*/  IMAD.WIDE.U32 R4, R19, R20, RZ ;  /* 0x0000001413047225 */ /* 0x000fc800078e00ff */
[----:B------:R-:W-:Y:S01]  /*7e40*/  IMAD.X R19, RZ, RZ, RZ, P0 ;  /* 0x000000ffff137224 */ /* 0x000fe200000e06ff */
[----:B------:R-:W-:Y:S01]  /*7e50*/  IADD3 RZ, P0, R5, R16, RZ ;  /* 0x0000001005ff7210 */ /* 0x000fe20007f1e0ff */
[----:B------:R-:W-:-:S04]  /*7e60*/  IMAD.MOV.U32 R18, RZ, RZ, R17 ;  /* 0x000000ffff127224 */ /* 0x000fc800078e0011 */
[----:B------:R-:W-:-:S08]  /*7e70*/  IMAD.WIDE.U32.X R18, R23, R21, R18, P0 ;  /* 0x0000001517127225 */ /* 0x000fd000000e0412 */
.L_x_168:
[-CC-:B------:R-:W-:Y:S01]  /*7e80*/  SHF.R.U64 R22, R18, R6.reuse, R19.reuse ;  /* 0x0000000612167219 */ /* 0x180fe20000001213 */
[----:B------:R-:W1:Y:S01]  /*7e90*/  LDC.64 R32, c[0x0][0x640] ;  /* 0x00019000ff207b82 */ /* 0x000e620000000a00 */
[----:B0-----:R-:W-:Y:S01]  /*7ea0*/  SHF.R.U32.HI R4, RZ, R6, R19 ;  /* 0x00000006ff047219 */ /* 0x001fe20000011613 */
[----:B--2---:R-:W-:Y:S01]  /*7eb0*/  IMAD.MOV R27, RZ, RZ, -R27 ;  /* 0x000000ffff1b7224 */ /* 0x004fe200078e0a1b */
[----:B------:R-:W-:Y:S01]  /*7ec0*/  IADD3 R17, P0, RZ, -R22, RZ ;  /* 0x80000016ff117210 */ /* 0x000fe20007f1e0ff */
[----:B------:R-:W-:Y:S01]  /*7ed0*/  ULDC UR6, c[0x0][0x154] ;  /* 0x0000550000067ab9 */ /* 0x000fe20000000800 */
[----:B------:R-:W-:Y:S02]  /*7ee0*/  IMAD.MOV.U32 R19, RZ, RZ, 0x1 ;  /* 0x00000001ff137424 */ /* 0x000fe400078e00ff */
[----:B------:R-:W-:Y:S01]  /*7ef0*/  IMAD R27, R29, R27, R26 ;  /* 0x0000001b1d1b7224 */ /* 0x000fe200078e021a */
[----:B------:R-:W0:Y:S01]  /*7f00*/  LDC R16, c[0x0][0x618] ;  /* 0x00018600ff107b82 */ /* 0x000e220000000800 */
[----:B------:R-:W-:-:S04]  /*7f10*/  IMAD.X R5, RZ, RZ, ~R4, P0 ;  /* 0x000000ffff057224 */ /* 0x000fc800000e0e04 */
[-C--:B---3--:R-:W-:Y:S02]  /*7f20*/  IMAD R6, R5, R24.reuse, RZ ;  /* 0x0000001805067224 */ /* 0x088fe400078e02ff */
[C---:B------:R-:W-:Y:S01]  /*7f30*/  IMAD.WIDE.U32 R4, R17.reuse, R24, R2 ;  /* 0x0000001811047225 */ /* 0x040fe200078e0002 */
[----:B------:R-:W2:Y:S03]  /*7f40*/  LDC R18, c[0x0][0x608] ;  /* 0x00018200ff127b82 */ /* 0x000ea60000000800 */
[----:B------:R-:W-:Y:S01]  /*7f50*/  IMAD R17, R17, R25, R6 ;  /* 0x0000001911117224 */ /* 0x000fe200078e0206 */
[----:B------:R-:W-:-:S03]  /*7f60*/  I2FP.F32.U32 R6, R28 ;  /* 0x0000001c00067245 */ /* 0x000fc60000201000 */
[----:B------:R-:W-:Y:S01]  /*7f70*/  IMAD.IADD R5, R5, 0x1, R17 ;  /* 0x0000000105057824 */ /* 0x000fe200078e0211 */
[----:B------:R-:W3:Y:S01]  /*7f80*/  LDC R30, c[0x0][0x658] ;  /* 0x00019600ff1e7b82 */ /* 0x000ee20000000800 */
[----:B-1----:R-:W-:Y:S01]  /*7f90*/  ISETP.NE.U32.AND P0, PT, R32, RZ, PT ;  /* 0x000000ff2000720c */ /* 0x002fe20003f05070 */
[----:B------:R-:W-:-:S03]  /*7fa0*/  IMAD.MOV.U32 R17, RZ, RZ, -0x1 ;  /* 0xffffffffff117424 */ /* 0x000fc600078e00ff */
[----:B------:R-:W-:-:S03]  /*7fb0*/  ISETP.NE.AND.EX P0, PT, R33, RZ, PT, P0 ;  /* 0x000000ff2100720c */ /* 0x000fc60003f05300 */
[----:B------:R-:W1:Y:S01]  /*7fc0*/  LDC R25, c[0x0][0x148] ;  /* 0x00005200ff197b82 */ /* 0x000e620000000800 */
[-CC-:B0-----:R-:W-:Y:S02]  /*7fd0*/  SHF.R.U64 R20, R4, R16.reuse, R5.reuse ;  /* 0x0000001004147219 */ /* 0x181fe40000001205 */
[----:B------:R-:W-:Y:S01]  /*7fe0*/  SHF.R.U32.HI R5, RZ, R16, R5 ;  /* 0x00000010ff057219 */ /* 0x000fe20000011605 */
[----:B------:R-:W-:-:S04]  /*7ff0*/  FMUL R16, R6, UR6 ;  /* 0x0000000606107c20 */ /* 0x000fc80008400000 */
[----:B------:R-:W0:Y:S01]  /*8000*/  LDC R26, c[0x0][0x600] ;  /* 0x00018000ff1a7b82 */ /* 0x000e220000000800 */
[----:B------:R4:W0:Y:S01]  /*8010*/  F2I.U32.TRUNC.NTZ R23, R16 ;  /* 0x0000001000177305 */ /* 0x000822000020f000 */
[-CC-:B--2---:R-:W-:Y:S02]  /*8020*/  SHF.R.U64 R6, R20, R18.reuse, R5.reuse ;  /* 0x0000001214067219 */ /* 0x184fe40000001205 */
[----:B------:R-:W-:-:S04]  /*8030*/  SHF.R.U32.HI R5, RZ, R18, R5 ;  /* 0x00000012ff057219 */ /* 0x000fc80000011605 */
[----:B------:R-:W2:Y:S01]  /*8040*/  LDC R31, c[0x0][0x648] ;  /* 0x00019200ff1f7b82 */ /* 0x000ea20000000800 */
[-CC-:B---3--:R-:W-:Y:S02]  /*8050*/  SHF.R.U64 R24, R6, R30.reuse, R5.reuse ;  /* 0x0000001e06187219 */ /* 0x188fe40000001205 */
[-C--:B------:R-:W-:Y:S02]  /*8060*/  SHF.L.U32 R17, R17, R30.reuse, RZ ;  /* 0x0000001e11117219 */ /* 0x080fe400000006ff */
[-C--:B------:R-:W-:Y:S01]  /*8070*/  SHF.R.U32.HI R5, RZ, R30.reuse, R5 ;  /* 0x0000001eff057219 */ /* 0x080fe20000011605 */
[----:B------:R-:W-:Y:S01]  /*8080*/  IMAD.MOV.U32 R4, RZ, RZ, R24 ;  /* 0x000000ffff047224 */ /* 0x000fe200078e0018 */
[----:B------:R-:W-:Y:S01]  /*8090*/  SHF.L.U32 R30, R19, R30, RZ ;  /* 0x0000001e131e7219 */ /* 0x000fe200000006ff */
[----:B------:R-:W3:Y:S01]  /*80a0*/  LDC R34, c[0x0][0x638] ;  /* 0x00018e00ff227b82 */ /* 0x000ee20000000800 */
[----:B------:R-:W-:-:S07]  /*80b0*/  LOP3.LUT R29, RZ, R17, RZ, 0x33, !PT ;  /* 0x00000011ff1d7212 */ /* 0x000fce00078e33ff */
[----:B------:R-:W0:Y:S01]  /*80c0*/  LDC R35, c[0x0][0x610] ;  /* 0x00018400ff237b82 */ /* 0x000e220000000800 */
        /* <DEDUP_REMOVED lines=11> */
.L_x_169:
[----:B--2---:R-:W-:Y:S01]  /*8180*/  SHF.R.U64 R4, R4, R31, R5 ;  /* 0x0000001f04047219 */ /* 0x004fe20000001205 */
[----:B0-----:R-:W-:Y:S01]  /*8190*/  VIADD R19, R26, 0xffffffff ;  /* 0xffffffff1a137836 */ /* 0x001fe20000000000 */
[----:B------:R-:W-:Y:S01]  /*81a0*/  LOP3.LUT R17, R6, R29, RZ, 0xc0, !PT ;  /* 0x0000001d06117212 */ /* 0x000fe200078ec0ff */
[----:B------:R-:W-:Y:S02]  /*81b0*/  IMAD.MOV R23, RZ, RZ, -R23 ;  /* 0x000000ffff177224 */ /* 0x000fe400078e0a17 */
[----:B------:R-:W-:Y:S02]  /*81c0*/  IMAD.MOV R5, RZ, RZ, -R4 ;  /* 0x000000ffff057224 */ /* 0x000fe400078e0a04 */
[----:B------:R-:W-:Y:S01]  /*81d0*/  IMAD R6, R30, R4, R17 ;  /* 0x000000041e067224 */ /* 0x000fe200078e0211 */
[----:B------:R-:W-:Y:S01]  /*81e0*/  LOP3.LUT R17, R20, R19, RZ, 0xc0, !PT ;  /* 0x0000001314117212 */ /* 0x000fe200078ec0ff */
[----:B-1----:R-:W-:Y:S02]  /*81f0*/  @P2 IMAD R27, R25, R23, R28 ;  /* 0x00000017191b2224 */ /* 0x002fe400078e021c */
[----:B---3--:R-:W-:-:S02]  /*8200*/  IMAD R4, R5, R34, R24 ;  /* 0x0000002205047224 */ /* 0x008fc400078e0218 */
[----:B------:R-:W-:Y:S02]  /*8210*/  IMAD R6, R6, R35, R27 ;  /* 0x0000002306067224 */ /* 0x000fe400078e021b */
[----:B------:R-:W-:Y:S02]  /*8220*/  IMAD R17, R4, R26, R17 ;  /* 0x0000001a04117224 */ /* 0x000fe400078e0211 */
[----:B------:R-:W-:Y:S02]  /*8230*/  IMAD.MOV.U32 R16, RZ, RZ, 0x1 ;  /* 0x00000001ff107424 */ /* 0x000fe400078e00ff */
[----:B------:R-:W-:Y:S01]  /*8240*/  IMAD.MOV.U32 R4, RZ, RZ, R22 ;  /* 0x000000ffff047224 */ /* 0x000fe200078e0016 */
[----:B------:R-:W-:Y:S02]  /*8250*/  SEL R5, R17, R6, !P2 ;  /* 0x0000000611057207 */ /* 0x000fe40005000000 */
[----:B------:R-:W-:-:S07]  /*8260*/  SEL R6, R6, R17, !P2 ;  /* 0x0000001106067207 */ /* 0x000fce0005000000 */
.L_x_167:
[----:B------:R-:W-:Y:S02]  /*8270*/  LOP3.LUT P0, RZ, R16, 0xff, RZ, 0xc0, !PT ;  /* 0x000000ff10ff7812 */ /* 0x000fe4000780c0ff */
[----:B------:R-:W-:-:S11]  /*8280*/  LOP3.LUT R148, R148, 0x1, RZ, 0x3c, !PT ;  /* 0x0000000194947812 */ /* 0x000fd600078e3cff */
[----:B------:R-:W-:Y:S05]  /*8290*/  @P0 BRA `(.L_x_170) ;  /* 0xffffff94006c0947 */ /* 0x000fea000383ffff */
[----:B------:R-:W-:Y:S05]  /*82a0*/  EXIT ;  /* 0x000000000000794d */ /* 0x000fea0003800000 */
.L_x_14:
[----:B------:R-:W-:-:S08]  /*82b0*/  ISETP.NE.AND P0, PT, R20, RZ, PT ;  /* 0x000000ff1400720c */ /* 0x000fd00003f05270 */
[----:B-----5:R-:W0:-:S00]  /*82c0*/  USETMAXREG.DEALLOC.CTAPOOL 0x28 ;  /* 0x00000028000079c8 */ /* 0x020e0000080e0500 */
[----:B------:R-:W-:Y:S05]  /*82d0*/  @P0 EXIT ;  /* 0x000000000000094d */ /* 0x000fea0003800000 */
[----:B0-----:R-:W-:Y:S01]  /*82e0*/  LOP3.LUT P0, RZ, R16, 0xff, RZ, 0xc0, !PT ;  /* 0x000000ff10ff7812 */ /* 0x001fe2000780c0ff */
[----:B------:R-:W-:Y:S02]  /*82f0*/  IMAD.MOV.U32 R12, RZ, RZ, 0x1 ;  /* 0x00000001ff0c7424 */ /* 0x000fe400078e00ff */
[----:B------:R-:W-:-:S10]  /*8300*/  IMAD.MOV.U32 R15, RZ, RZ, RZ ;  /* 0x000000ffff0f7224 */ /* 0x000fd400078e00ff */
[----:B------:R-:W-:Y:S05]  /*8310*/  @!P0 BRA `(.L_x_171) ;  /* 0x0000000c00108947 */ /* 0x000fea0003800000 */
[----:B------:R-:W-:Y:S01]  /*8320*/  LOP3.LUT P0, RZ, R13, 0x1f, RZ, 0xc0, !PT ;  /* 0x0000001f0dff7812 */ /* 0x000fe2000780c0ff */
[----:B------:R-:W-:Y:S01]  /*8330*/  ULDC UR5, c[0x0][0x658] ;  /* 0x0001960000057ab9 */ /* 0x000fe20000000800 */
[----:B------:R-:W-:Y:S01]  /*8340*/  UMOV UR6, 0xffffffff ;  /* 0xffffffff00067882 */ /* 0x000fe20000000000 */
[----:B------:R-:W-:Y:S01]  /*8350*/  BSSY B0, `(.L_x_171) ;  /* 0x00000c0000007945 */ /* 0x000fe20003800000 */
[----:B------:R-:W-:Y:S01]  /*8360*/  USHF.L.U32 UR6, UR6, UR5, URZ ;  /* 0x0000000506067299 */ /* 0x000fe2000800063f */
[C---:B------:R-:W-:Y:S01]  /*8370*/  ISETP.NE.AND P3, PT, R11.reuse, RZ, PT ;  /* 0x000000ff0b00720c */ /* 0x040fe20003f65270 */
[----:B------:R-:W-:Y:S01]  /*8380*/  IMAD.MOV.U32 R14, RZ, RZ, 0x1 ;  /* 0x00000001ff0e7424 */ /* 0x000fe200078e00ff */
[----:B------:R-:W-:Y:S01]  /*8390*/  ISETP.NE.OR P0, PT, R11, RZ, !P0 ;  /* 0x000000ff0b00720c */ /* 0x000fe20004705670 */
[----:B------:R-:W-:Y:S01]  /*83a0*/  IMAD.MOV.U32 R12, RZ, RZ, 0x1 ;  /* 0x00000001ff0c7424 */ /* 0x000fe200078e00ff */
[----:B------:R-:W-:Y:S01]  /*83b0*/  LOP3.LUT R13, R7, 0x2, RZ, 0xfc, !PT ;  /* 0x00000002070d7812 */ /* 0x000fe200078efcff */
[----:B------:R-:W-:Y:S01]  /*83c0*/  IMAD.MOV.U32 R15, RZ, RZ, RZ ;  /* 0x000000ffff0f7224 */ /* 0x000fe200078e00ff */
[----:B------:R-:W-:Y:S01]  /*83d0*/  ULDC UR4, c[0x0][0x600] ;  /* 0x0001800000047ab9 */ /* 0x000fe20000000800 */
[----:B------:R-:W-:Y:S01]  /*83e0*/  UMOV UR7, 0x1 ;  /* 0x0000000100077882 */ /* 0x000fe20000000000 */
[----:B------:R-:W-:-:S02]  /*83f0*/  UIADD3 UR22, UR13, 0x1, URZ ;  /* 0x000000010d167890 */ /* 0x000fc4000fffe03f */
[----:B------:R-:W-:Y:S02]  /*8400*/  UIADD3 UR16, UR4, -0x1, URZ ;  /* 0xffffffff04107890 */ /* 0x000fe4000fffe03f */
[----:B------:R-:W-:Y:S02]  /*8410*/  USHF.L.U32 UR18, UR7, UR5, URZ ;  /* 0x0000000507127299 */ /* 0x000fe4000800063f */
[----:B------:R-:W-:Y:S01]  /*8420*/  ULOP3.LUT UR17, URZ, UR6, URZ, 0x33, !UPT ;  /* 0x000000063f117292 */ /* 0x000fe2000f8e333f */
[----:B------:R-:W-:-:S11]  /*8430*/  ULDC.64 UR20, c[0x0][0x198] ;  /* 0x0000660000147ab9 */ /* 0x000fd60000000a00 */
.L_x_183:
[----:B------:R-:W-:-:S03]  /*8440*/  UMOV UR4, 0xffffffff ;  /* 0xffffffff00047882 */ /* 0x000fc60000000000 */
[----:B------:R-:W-:Y:S05]  /*8450*/  BRA.DIV UR4, `(.L_x_172) ;  /* 0x0000002204847947 */ /* 0x000fea000b800000 */
[----:B------:R-:W-:-:S13]  /*8460*/  ELECT P1, URZ, PT ;  /* 0x00000000003f782f */ /* 0x000fda0003820000 */
.L_x_229:
[----:B------:R-:W0:Y:S01]  /*8470*/  LDC R10, c[0x0][0x28c] ;  /* 0x0000a300ff0a7b82 */ /* 0x000e220000000800 */
[----:B------:R-:W-:Y:S01]  /*8480*/  BSSY B1, `(.L_x_173) ;  /* 0x0000037000017945 */ /* 0x000fe20003800000 */
[----:B0-----:R-:W-:-:S13]  /*8490*/  ISETP.LT.OR P1, PT, R10, 0x1, !P1 ;  /* 0x000000010a00780c */ /* 0x001fda0004f21670 */
[----:B------:R-:W-:Y:S05]  /*84a0*/  @P1 BRA `(.L_x_174) ;  /* 0x0000000000d01947 */ /* 0x000fea0003800000 */
[----:B------:R-:W-:Y:S02]  /*84b0*/  IMAD.SHL.U32 R16, R5, 0x80, RZ ;  /* 0x0000008005107824 */ /* 0x000fe400078e00ff */
[----:B------:R-:W-:Y:S02]  /*84c0*/  IMAD.SHL.U32 R17, R6, 0x40, RZ ;  /* 0x0000004006117824 */ /* 0x000fe400078e00ff */
[----:B------:R-:W-:Y:S02]  /*84d0*/  IMAD.MOV.U32 R18, RZ, RZ, RZ ;  /* 0x000000ffff127224 */ /* 0x000fe400078e00ff */
[----:B------:R-:W-:Y:S02]  /*84e0*/  IMAD.U32 R20, RZ, RZ, UR22 ;  /* 0x00000016ff147e24 */ /* 0x000fe4000f8e00ff */
[----:B------:R-:W-:Y:S02]  /*84f0*/  IMAD.MOV.U32 R5, RZ, RZ, R12 ;  /* 0x000000ffff057224 */ /* 0x000fe400078e000c */
[----:B------:R-:W-:-:S07]  /*8500*/  IMAD.MOV.U32 R6, RZ, RZ, R15 ;  /* 0x000000ffff067224 */ /* 0x000fce00078e000f */
.L_x_178:
[----:B------:R-:W0:Y:S01]  /*8510*/  S2R R11, SR_CgaCtaId ;  /* 0x00000000000b7919 */ /* 0x000e220000008800 */
[----:B------:R-:W-:-:S04]  /*8520*/  MOV R10, 0x400 ;  /* 0x00000400000a7802 */ /* 0x000fc80000000f00 */
[----:B0-----:R-:W-:Y:S02]  /*8530*/  LEA R21, R11, R10, 0x18 ;  /* 0x0000000a0b157211 */ /* 0x001fe400078ec0ff */
[----:B------:R-:W-:Y:S01]  /*8540*/  SHF.L.U32 R10, R5, 0x1f, RZ ;  /* 0x0000001f050a7819 */ /* 0x000fe200000006ff */
[----:B------:R-:W0:Y:S02]  /*8550*/  @!P3 LDC R11, c[0x0][0x500] ;  /* 0x00014000ff0bbb82 */ /* 0x000e240000000800 */
[----:B------:R-:W-:-:S04]  /*8560*/  IMAD R19, R6, 0x8, R21 ;  /* 0x0000000806137824 */ /* 0x000fc800078e0215 */
[----:B------:R-:W1:Y:S02]  /*8570*/  SYNCS.PHASECHK.TRANS64.TRYWAIT P1, [R19+URZ+0x128], R10 ;  /* 0x0001280a130075a7 */ /* 0x000e64000802017f */
[----:B-1----:R-:W-:Y:S05]  /*8580*/  @!P1 BRA `(.L_x_175) ;  /* 0x0000002000589947 */ /* 0x002fea0003800000 */
.L_x_230:
[----:B-1----:R-:W-:Y:S01]  /*8590*/  PRMT R10, R13, 0x9910, RZ ;  /* 0x000099100d0a7816 */ /* 0x002fe200000000ff */
[----:B0-----:R0:W-:Y:S03]  /*85a0*/  @!P3 SYNCS.ARRIVE.TRANS64 RZ, [R19+URZ], R11 ;  /* 0x0000000b13ffb9a7 */ /* 0x0011e6000800003f */
[----:B------:R-:W-:-:S13]  /*85b0*/  ISETP.NE.AND P1, PT, R10, 0x2, PT ;  /* 0x000000020a00780c */ /* 0x000fda0003f25270 */
[----:B0-----:R-:W-:Y:S05]  /*85c0*/  @P1 BRA `(.L_x_176) ;  /* 0x0000000000041947 */ /* 0x001fea0003800000 */
[----:B------:R-:W-:Y:S01]  /*85d0*/  BPT.TRAP 0x1 ;  /* 0x000000040000795c */ /* 0x000fe20000300000 */
.L_x_176:
[----:B------:R-:W-:Y:S05]  /*85e0*/  @P0 BRA `(.L_x_177) ;  /* 0x0000000000040947 */ /* 0x000fea0003800000 */
[----:B------:R-:W-:Y:S01]  /*85f0*/  BPT.TRAP 0x1 ;  /* 0x000000040000795c */ /* 0x000fe20000300000 */
.L_x_177:
[C-C-:B------:R-:W-:Y:S01]  /*8600*/  IMAD R10, R6.reuse, 0x800, R21.reuse ;  /* 0x00000800060a7824 */ /* 0x140fe200078e0215 */
[----:B------:R-:W-:Y:S01]  /*8610*/  R2UR UR9, R19 ;  /* 0x00000000130972ca */ /* 0x000fe200000e0000 */
[----:B------:R-:W-:Y:S01]  /*8620*/  IMAD R21, R6, 0x1000, R21 ;  /* 0x0000100006157824 */ /* 0x000fe200078e0215 */
[----:B------:R-:W-:Y:S01]  /*8630*/  UIADD3 UR4, UP0, UR20, 0xf0, URZ ;  /* 0x000000f014047890 */ /* 0x000fe2000ff1e03f */
[----:B------:R-:W-:Y:S01]  /*8640*/  VIADD R20, R20, 0xffffffff ;  /* 0xffffffff14147836 */ /* 0x000fe20000000000 */
[----:B------:R-:W-:Y:S01]  /*8650*/  R2UR UR5, R10 ;  /* 0x000000000a0572ca */ /* 0x000fe200000e0000 */
[----:B------:R-:W-:Y:S01]  /*8660*/  UIADD3 UR24, UP1, UR20, 0x1f0, URZ ;  /* 0x000001f014187890 */ /* 0x000fe2000ff3e03f */
[----:B------:R-:W-:Y:S01]  /*8670*/  R2UR UR8, R21 ;  /* 0x00000000150872ca */ /* 0x000fe200000e0000 */
[----:B------:R-:W-:Y:S01]  /*8680*/  VIADD R6, R6, 0x1 ;  /* 0x0000000106067836 */ /* 0x000fe20000000000 */
[----:B------:R-:W-:Y:S01]  /*8690*/  R2UR UR11, R17 ;  /* 0x00000000110b72ca */ /* 0x000fe200000e0000 */
[----:B------:R-:W-:Y:S01]  /*86a0*/  UIADD3.X UR25, URZ, UR21, URZ, UP1, !UPT ;  /* 0x000000153f197290 */ /* 0x000fe20008ffe43f */
[----:B------:R-:W-:Y:S01]  /*86b0*/  R2UR UR10, R18 ;  /* 0x00000000120a72ca */ /* 0x000fe200000e0000 */
[----:B------:R-:W-:Y:S01]  /*86c0*/  UMOV UR6, 0x0 ;  /* 0x0000000000067882 */ /* 0x000fe20000000000 */
[----:B------:R-:W-:Y:S01]  /*86d0*/  R2UR UR12, R4 ;  /* 0x00000000040c72ca */ /* 0x000fe200000e0000 */
[----:B------:R-:W-:Y:S01]  /*86e0*/  UMOV UR7, 0x10000000 ;  /* 0x1000000000077882 */ /* 0x000fe20000000000 */
[----:B------:R-:W-:Y:S01]  /*86f0*/  R2UR UR19, R16 ;  /* 0x00000000101372ca */ /* 0x000fe200000e0000 */
[----:B------:R-:W-:Y:S01]  /*8700*/  VIADD R18, R18, 0x20 ;  /* 0x0000002012127836 */ /* 0x000fe20000000000 */
[----:B------:R-:W-:Y:S01]  /*8710*/  ISETP.GT.AND P4, PT, R20, 0x1, PT ;  /* 0x000000011400780c */ /* 0x000fe20003f84270 */
[----:B------:R-:W-:Y:S01]  /*8720*/  UIADD3 UR14, UR5, 0x380, URZ ;  /* 0x00000380050e7890 */ /* 0x000fe2000fffe03f */
[----:B------:R-:W-:Y:S01]  /*8730*/  ISETP.NE.AND P1, PT, R6, 0x25, PT ;  /* 0x000000250600780c */ /* 0x000fe20003f25270 */
[----:B------:R-:W-:-:S02]  /*8740*/  UIADD3.X UR5, URZ, UR21, URZ, UP0, !UPT ;  /* 0x000000153f057290 */ /* 0x000fc400087fe43f */
[----:B------:R-:W-:Y:S01]  /*8750*/  UIADD3 UR15, UR8, 0x12b80, URZ ;  /* 0x00012b80080f7890 */ /* 0x000fe2000fffe03f */
[----:B------:R-:W-:Y:S02]  /*8760*/  SEL R10, RZ, 0x1, P1 ;  /* 0x00000001ff0a7807 */ /* 0x000fe40000800000 */
[----:B------:R-:W-:Y:S01]  /*8770*/  UMOV UR8, UR14 ;  /* 0x0000000e00087c82 */ /* 0x000fe20008000000 */
[----:B------:R-:W-:Y:S02]  /*8780*/  SEL R6, R6, RZ, P1 ;  /* 0x000000ff06067207 */ /* 0x000fe40000800000 */
[----:B------:R-:W-:Y:S01]  /*8790*/  LOP3.LUT R5, R5, R10, RZ, 0x3c, !PT ;  /* 0x0000000a05057212 */ /* 0x000fe200078e3cff */
[----:B------:R0:W-:Y:S02]  /*87a0*/  UTMALDG.3D [UR8], [UR4], desc[UR6] ;  /* 0x00000608040075b4 */ /* 0x0001e40008011000 */
[----:B0-----:R-:W-:Y:S01]  /*87b0*/  UMOV UR8, UR15 ;  /* 0x0000000f00087c82 */ /* 0x001fe20008000000 */
[----:B------:R-:W-:-:S02]  /*87c0*/  UMOV UR11, UR19 ;  /* 0x00000013000b7c82 */ /* 0x000fc40008000000 */
[----:B------:R0:W-:Y:S02]  /*87d0*/  UTMALDG.3D [UR8], [UR24], desc[UR6] ;  /* 0x00000608180075b4 */ /* 0x0001e40008011000 */
[----:B0-----:R-:W-:Y:S05]  /*87e0*/  @P4 BRA `(.L_x_178) ;  /* 0xfffffffc00484947 */ /* 0x001fea000383ffff */
.L_x_174:
[----:B------:R-:W-:Y:S05]  /*87f0*/  BSYNC B1 ;  /* 0x0000000000017941 */ /* 0x000fea0003800000 */
.L_x_173:
[----:B------:R-:W-:Y:S01]  /*8800*/  LOP3.LUT P5, RZ, R14, 0xff, RZ, 0xc0, !PT ;  /* 0x000000ff0eff7812 */ /* 0x000fe200078ac0ff */
[----:B------:R-:W-:Y:S01]  /*8810*/  VIADD R6, R15, UR13 ;  /* 0x0000000d0f067c36 */ /* 0x000fe20008000000 */
[----:B------:R-:W-:Y:S02]  /*8820*/  UISETP.GE.U32.AND UP0, UPT, UR13, 0x25, UPT ;  /* 0x000000250d00788c */ /* 0x000fe4000bf06070 */
[----:B------:R-:W-:Y:S01]  /*8830*/  IMAD.U32 R14, RZ, RZ, UR13 ;  /* 0x0000000dff0e7e24 */ /* 0x000fe2000f8e00ff */
[----:B------:R-:W-:Y:S01]  /*8840*/  ULDC.64 UR4, c[0x0][0x650] ;  /* 0x0001940000047ab9 */ /* 0x000fe20000000a00 */
[C---:B------:R-:W-:Y:S01]  /*8850*/  IMAD.WIDE.U32 R4, R6.reuse, -0x45306eb3, RZ ;  /* 0xbacf914d06047825 */ /* 0x040fe200078e00ff */
[C---:B------:R-:W-:Y:S01]  /*8860*/  ISETP.GT.U32.AND P1, PT, R6.reuse, 0x24, PT ;  /* 0x000000240600780c */ /* 0x040fe20003f24070 */
[----:B------:R-:W-:Y:S01]  /*8870*/  BSSY B1, `(.L_x_179) ;  /* 0x000006b000017945 */ /* 0x000fe20003800000 */
[----:B------:R-:W-:Y:S01]  /*8880*/  PLOP3.LUT P4, PT, PT, PT, UP0, 0x80, 0x0 ;  /* 0x000000000000781c */ /* 0x000fe20003f8f008 */
[----:B------:R-:W-:Y:S01]  /*8890*/  IMAD.IADD R4, R6, 0x1, -R5 ;  /* 0x0000000106047824 */ /* 0x000fe200078e0a05 */
[----:B------:R-:W-:-:S02]  /*88a0*/  ISETP.LT.U32.AND P1, PT, R14, 0x25, P1 ;  /* 0x000000250e00780c */ /* 0x000fc40000f21070 */
[----:B------:R-:W-:Y:S01]  /*88b0*/  PRMT R14, RZ, 0x7610, R14 ;  /* 0x00007610ff0e7816 */ /* 0x000fe2000000000e */
[----:B------:R-:W0:Y:S01]  /*88c0*/  @P5 S2R R11, SR_CgaCtaId ;  /* 0x00000000000b5919 */ /* 0x000e220000008800 */
[----:B------:R-:W-:Y:S02]  /*88d0*/  @P5 MOV R10, 0x400 ;  /* 0x00000400000a5802 */ /* 0x000fe40000000f00 */
[----:B------:R-:W-:Y:S01]  /*88e0*/  LEA.HI R4, R4, R5, RZ, 0x1f ;  /* 0x0000000504047211 */ /* 0x000fe200078ff8ff */
[----:B------:R-:W-:-:S03]  /*88f0*/  IMAD.MOV.U32 R5, RZ, RZ, -0x1 ;  /* 0xffffffffff057424 */ /* 0x000fc600078e00ff */
[----:B------:R-:W-:Y:S01]  /*8900*/  SHF.R.U32.HI R15, RZ, 0x5, R4 ;  /* 0x00000005ff0f7819 */ /* 0x000fe20000011604 */
[----:B------:R-:W-:Y:S01]  /*8910*/  IMAD.MOV.U32 R4, RZ, RZ, -0x1 ;  /* 0xffffffffff047424 */ /* 0x000fe200078e00ff */
[----:B0-----:R-:W-:Y:S02]  /*8920*/  @P5 LEA R10, R11, R10, 0x18 ;  /* 0x0000000a0b0a5211 */ /* 0x001fe400078ec0ff */
[----:B------:R-:W-:Y:S02]  /*8930*/  SEL R11, RZ, 0x1, !P1 ;  /* 0x00000001ff0b7807 */ /* 0x000fe40004800000 */
[----:B------:R-:W-:Y:S01]  /*8940*/  IADD3 R2, P1, R2, R8, RZ ;  /* 0x0000000802027210 */ /* 0x000fe20007f3e0ff */
[----:B------:R0:W-:Y:S01]  /*8950*/  @P5 SYNCS.ARRIVE.TRANS64.A1T0 RZ, [R10+URZ+0x288], RZ ;  /* 0x000288ff0aff59a7 */ /* 0x0001e2000810003f */
[----:B------:R-:W-:-:S03]  /*8960*/  LOP3.LUT R12, R12, R11, RZ, 0x3c, !PT ;  /* 0x0000000b0c0c7212 */ /* 0x000fc600078e3cff */
[----:B------:R-:W-:Y:S01]  /*8970*/  IMAD.X R3, R3, 0x1, R0, P1 ;  /* 0x0000000103037824 */ /* 0x000fe200008e0600 */
[----:B------:R-:W-:Y:S02]  /*8980*/  ISETP.GE.U32.AND P1, PT, R2, UR4, PT ;  /* 0x0000000402007c0c */ /* 0x000fe4000bf26070 */
[----:B------:R-:W-:Y:S01]  /*8990*/  @P4 LOP3.LUT R12, R12, 0x1, R15, 0x78, !PT ;  /* 0x000000010c0c4812 */ /* 0x000fe200078e780f */
[----:B------:R-:W-:Y:S01]  /*89a0*/  IMAD R15, R15, -0x25, R6 ;  /* 0xffffffdb0f0f7824 */ /* 0x000fe200078e0206 */
[----:B------:R-:W-:Y:S01]  /*89b0*/  ISETP.GE.U32.AND.EX P1, PT, R3, UR5, PT, P1 ;  /* 0x0000000503007c0c */ /* 0x000fe2000bf26110 */
[----:B------:R-:W-:Y:S01]  /*89c0*/  IMAD.MOV.U32 R6, RZ, RZ, -0x1 ;  /* 0xffffffffff067424 */ /* 0x000fe200078e00ff */
[----:B0-----:R-:W-:-:S11]  /*89d0*/  PRMT R10, RZ, 0x7610, R10 ;  /* 0x00007610ff0a7816 */ /* 0x001fd6000000000a */
[----:B------:R-:W-:Y:S05]  /*89e0*/  @P1 BRA `(.L_x_180) ;  /* 0x00000004004c1947 */ /* 0x000fea0003800000 */
[----:B------:R-:W0:Y:S01]  /*89f0*/  S2R R17, SR_CTAID.X ;  /* 0x0000000000117919 */ /* 0x000e220000002500 */
[----:B------:R-:W-:Y:S01]  /*8a00*/  ULDC.64 UR4, c[0x0][0x628] ;  /* 0x00018a0000047ab9 */ /* 0x000fe20000000a00 */
[----:B------:R-:W1:Y:S01]  /*8a10*/  LDC R18, c[0x0][0x144] ;  /* 0x00005100ff127b82 */ /* 0x000e620000000800 */
[----:B------:R-:W-:Y:S01]  /*8a20*/  ISETP.NE.U32.AND P1, PT, RZ, UR4, PT ;  /* 0x00000004ff007c0c */ /* 0x000fe2000bf25070 */
[----:B------:R-:W2:Y:S01]  /*8a30*/  S2R R6, SR_CTAID.Y ;  /* 0x0000000000067919 */ /* 0x000ea20000002600 */
[----:B------:R-:W-:Y:S01]  /*8a40*/  ULDC UR6, c[0x0][0x150] ;  /* 0x0000540000067ab9 */ /* 0x000fe20000000800 */
[----:B------:R-:W-:Y:S01]  /*8a50*/  ULDC UR7, c[0x0][0x630] ;  /* 0x00018c0000077ab9 */ /* 0x000fe20000000800 */
[----:B------:R-:W-:Y:S01]  /*8a60*/  ISETP.NE.AND.EX P1, PT, RZ, UR5, PT, P1 ;  /* 0x00000005ff007c0c */ /* 0x000fe2000bf25310 */
[----:B------:R-:W-:Y:S01]  /*8a70*/  IMAD.MOV.U32 R4, RZ, RZ, R2 ;  /* 0x000000ffff047224 */ /* 0x000fe200078e0002 */
[----:B0-----:R-:W-:-:S05]  /*8a80*/  I2FP.F32.U32 R5, R17 ;  /* 0x0000001100057245 */ /* 0x001fca0000201000 */
[----:B------:R-:W-:Y:S01]  /*8a90*/  FMUL R20, R5, UR6 ;  /* 0x0000000605147c20 */ /* 0x000fe20008400000 */
[----:B------:R-:W-:-:S05]  /*8aa0*/  IMAD.MOV.U32 R5, RZ, RZ, R3 ;  /* 0x000000ffff057224 */ /* 0x000fca00078e0003 */
[----:B--2---:R-:W-:Y:S05]  /*8ab0*/  @!P1 BRA `(.L_x_181) ;  /* 0x0000000000289947 */ /* 0x004fea0003800000 */
[----:B------:R-:W-:Y:S02]  /*8ac0*/  ULDC UR6, c[0x0][0x634] ;  /* 0x00018d0000067ab9 */ /* 0x000fe40000000800 */
[----:B------:R-:W-:-:S05]  /*8ad0*/  IADD3 R5, P1, R2, UR6, RZ ;  /* 0x0000000602057c10 */ /* 0x000fca000ff3e0ff */
[----:B------:R-:W-:-:S04]  /*8ae0*/  IMAD.X R19, RZ, RZ, R3, P1 ;  /* 0x000000ffff137224 */ /* 0x000fc800008e0603 */
[----:B------:R-:W-:-:S04]  /*8af0*/  IMAD.WIDE.U32 R10, R19, UR4, RZ ;  /* 0x00000004130a7c25 */ /* 0x000fc8000f8e00ff */
[----:B------:R-:W-:-:S04]  /*8b00*/  IMAD.WIDE.U32 R10, P1, R5, UR5, R10 ;  /* 0x00000005050a7c25 */ /* 0x000fc8000f82000a */
[----:B------:R-:W-:-:S04]  /*8b10*/  IMAD.WIDE.U32 R4, R5, UR4, RZ ;  /* 0x0000000405047c25 */ /* 0x000fc8000f8e00ff */
[----:B------:R-:W-:Y:S01]  /*8b20*/  IMAD.MOV.U32 R4, RZ, RZ, R11 ;  /* 0x000000ffff047224 */ /* 0x000fe200078e000b */
[----:B------:R-:W-:Y:S01]  /*8b30*/  IADD3 RZ, P4, R5, R10, RZ ;  /* 0x0000000a05ff7210 */ /* 0x000fe20007f9e0ff */
[----:B------:R-:W-:-:S04]  /*8b40*/  IMAD.X R5, RZ, RZ, RZ, P1 ;  /* 0x000000ffff057224 */ /* 0x000fc800008e06ff */
[----:B------:R-:W-:-:S08]  /*8b50*/  IMAD.WIDE.U32.X R4, R19, UR5, R4, P4 ;  /* 0x0000000513047c25 */ /* 0x000fd0000a0e0404 */
.L_x_181:
[--C-:B------:R-:W-:Y:S01]  /*8b60*/  SHF.R.U64 R16, R4, UR7, R5.reuse ;  /* 0x0000000704107c19 */ /* 0x100fe20008001205 */
[----:B------:R-:W0:Y:S01]  /*8b70*/  F2I.U32.TRUNC.NTZ R20, R20 ;  /* 0x0000001400147305 */ /* 0x000e22000020f000 */
[----:B------:R-:W-:Y:S01]  /*8b80*/  SHF.R.U32.HI R4, RZ, UR7, R5 ;  /* 0x00000007ff047c19 */ /* 0x000fe20008011605 */
[----:B------:R-:W-:Y:S01]  /*8b90*/  ULDC.64 UR4, c[0x0][0x620] ;  /* 0x0001880000047ab9 */ /* 0x000fe20000000a00 */
[----:B------:R-:W-:Y:S01]  /*8ba0*/  IADD3 R11, P1, RZ, -R16, RZ ;  /* 0x80000010ff0b7210 */ /* 0x000fe20007f3e0ff */
[----:B------:R-:W-:Y:S01]  /*8bb0*/  ULDC.64 UR6, c[0x0][0x640] ;  /* 0x0001900000067ab9 */ /* 0x000fe20000000a00 */
[----:B------:R-:W2:Y:S03]  /*8bc0*/  LDC R21, c[0x0][0x148] ;  /* 0x00005200ff157b82 */ /* 0x000ea60000000800 */
[----:B------:R-:W-:Y:S01]  /*8bd0*/  IMAD.X R4, RZ, RZ, ~R4, P1 ;  /* 0x000000ffff047224 */ /* 0x000fe200008e0e04 */
[----:B------:R-:W-:-:S03]  /*8be0*/  ISETP.NE.U32.AND P1, PT, RZ, UR6, PT ;  /* 0x00000006ff007c0c */ /* 0x000fc6000bf25070 */
[----:B------:R-:W-:Y:S01]  /*8bf0*/  IMAD R10, R4, UR4, RZ ;  /* 0x00000004040a7c24 */ /* 0x000fe2000f8e02ff */
[----:B------:R-:W-:Y:S01]  /*8c00*/  ISETP.NE.AND.EX P1, PT, RZ, UR7, PT, P1 ;  /* 0x00000007ff007c0c */ /* 0x000fe2000bf25310 */
[----:B------:R-:W-:Y:S01]  /*8c10*/  IMAD.WIDE.U32 R4, R11, UR4, R2 ;  /* 0x000000040b047c25 */ /* 0x000fe2000f8e0002 */
[----:B------:R-:W-:-:S03]  /*8c20*/  ULDC UR4, c[0x0][0x618] ;  /* 0x0001860000047ab9 */ /* 0x000fc60000000800 */
[----:B------:R-:W-:Y:S01]  /*8c30*/  IMAD R11, R11, UR5, R10 ;  /* 0x000000050b0b7c24 */ /* 0x000fe2000f8e020a */
[----:B------:R-:W-:Y:S01]  /*8c40*/  ULDC UR5, c[0x0][0x154] ;  /* 0x0000550000057ab9 */ /* 0x000fe20000000800 */
[----:B0-----:R-:W-:Y:S02]  /*8c50*/  IMAD.MOV R10, RZ, RZ, -R20 ;  /* 0x000000ffff0a7224 */ /* 0x001fe400078e0a14 */
[----:B------:R-:W-:Y:S02]  /*8c60*/  IMAD.IADD R5, R5, 0x1, R11 ;  /* 0x0000000105057824 */ /* 0x000fe400078e020b */
[----:B-1----:R-:W-:Y:S01]  /*8c70*/  IMAD R17, R18, R10, R17 ;  /* 0x0000000a12117224 */ /* 0x002fe200078e0211 */
[----:B------:R-:W-:Y:S02]  /*8c80*/  I2FP.F32.U32 R10, R6 ;  /* 0x00000006000a7245 */ /* 0x000fe40000201000 */
[--C-:B------:R-:W-:Y:S02]  /*8c90*/  SHF.R.U64 R18, R4, UR4, R5.reuse ;  /* 0x0000000404127c19 */ /* 0x100fe40008001205 */
[----:B------:R-:W-:Y:S01]  /*8ca0*/  SHF.R.U32.HI R5, RZ, UR4, R5 ;  /* 0x00000004ff057c19 */ /* 0x000fe20008011605 */
[----:B------:R-:W-:Y:S01]  /*8cb0*/  FMUL R10, R10, UR5 ;  /* 0x000000050a0a7c20 */ /* 0x000fe20008400000 */
[----:B------:R-:W-:-:S02]  /*8cc0*/  ULDC UR4, c[0x0][0x608] ;  /* 0x0001820000047ab9 */ /* 0x000fc40000000800 */
[--C-:B------:R-:W-:Y:S01]  /*8cd0*/  SHF.R.U64 R20, R18, UR4, R5.reuse ;  /* 0x0000000412147c19 */ /* 0x100fe20008001205 */
[----:B------:R0:W1:Y:S01]  /*8ce0*/  F2I.U32.TRUNC.NTZ R22, R10 ;  /* 0x0000000a00167305 */ /* 0x000062000020f000 */
[----:B------:R-:W-:Y:S01]  /*8cf0*/  SHF.R.U32.HI R5, RZ, UR4, R5 ;  /* 0x00000004ff057c19 */ /* 0x000fe20008011605 */
[----:B------:R-:W-:-:S03]  /*8d00*/  ULDC UR4, c[0x0][0x658] ;  /* 0x0001960000047ab9 */ /* 0x000fc60000000800 */
[--C-:B------:R-:W-:Y:S02]  /*8d10*/  SHF.R.U64 R19, R20, UR4, R5.reuse ;  /* 0x0000000414137c19 */ /* 0x100fe40008001205 */
[----:B------:R-:W-:-:S03]  /*8d20*/  SHF.R.U32.HI R23, RZ, UR4, R5 ;  /* 0x00000004ff177c19 */ /* 0x000fc60008011605 */
[----:B------:R-:W-:Y:S02]  /*8d30*/  IMAD.MOV.U32 R4, RZ, RZ, R19 ;  /* 0x000000ffff047224 */ /* 0x000fe400078e0013 */
[----:B------:R-:W-:Y:S01]  /*8d40*/  IMAD.MOV.U32 R5, RZ, RZ, R23 ;  /* 0x000000ffff057224 */ /* 0x000fe200078e0017 */
[----:B0-----:R-:W-:Y:S06]  /*8d50*/  @!P1 BRA `(.L_x_182) ;  /* 0x0000000000289947 */ /* 0x001fec0003800000 */
        /* <DEDUP_REMOVED lines=10> */
.L_x_182:
[----:B------:R-:W-:Y:S01]  /*8e00*/  ULDC UR4, c[0x0][0x648] ;  /* 0x0001920000047ab9 */ /* 0x000fe20000000800 */
[----:B-1----:R-:W-:Y:S01]  /*8e10*/  IMAD.MOV R22, RZ, RZ, -R22 ;  /* 0x000000ffff167224 */ /* 0x002fe200078e0a16 */
[----:B------:R-:W-:Y:S01]  /*8e20*/  SHF.R.U64 R5, R4, UR4, R5 ;  /* 0x0000000404057c19 */ /* 0x000fe20008001205 */
[----:B------:R-:W-:Y:S01]  /*8e30*/  ULDC UR4, c[0x0][0x638] ;  /* 0x00018e0000047ab9 */ /* 0x000fe20000000800 */
[----:B------:R-:W-:Y:S01]  /*8e40*/  LOP3.LUT R4, R20, UR17, RZ, 0xc0, !PT ;  /* 0x0000001114047c12 */ /* 0x000fe2000f8ec0ff */
[----:B--2---:R-:W-:Y:S01]  /*8e50*/  @P2 IMAD R17, R21, R22, R6 ;  /* 0x0000001615112224 */ /* 0x004fe200078e0206 */
[----:B------:R-:W-:Y:S01]  /*8e60*/  LOP3.LUT R18, R18, UR16, RZ, 0xc0, !PT ;  /* 0x0000001012127c12 */ /* 0x000fe2000f8ec0ff */
[----:B------:R-:W-:Y:S01]  /*8e70*/  IMAD.MOV R6, RZ, RZ, -R5 ;  /* 0x000000ffff067224 */ /* 0x000fe200078e0a05 */
[----:B------:R-:W-:Y:S01]  /*8e80*/  ULDC UR5, c[0x0][0x610] ;  /* 0x0001840000057ab9 */ /* 0x000fe20000000800 */
[----:B------:R-:W-:Y:S02]  /*8e90*/  IMAD R4, R5, UR18, R4 ;  /* 0x0000001205047c24 */ /* 0x000fe4000f8e0204 */
[----:B------:R-:W-:Y:S01]  /*8ea0*/  IMAD R19, R6, UR4, R19 ;  /* 0x0000000406137c24 */ /* 0x000fe2000f8e0213 */
[----:B------:R-:W-:Y:S01]  /*8eb0*/  ULDC UR4, c[0x0][0x600] ;  /* 0x0001800000047ab9 */ /* 0x000fe20000000800 */
[----:B------:R-:W-:-:S02]  /*8ec0*/  IMAD R17, R4, UR5, R17 ;  /* 0x0000000504117c24 */ /* 0x000fc4000f8e0211 */
[----:B------:R-:W-:Y:S02]  /*8ed0*/  IMAD R6, R19, UR4, R18 ;  /* 0x0000000413067c24 */ /* 0x000fe4000f8e0212 */
[----:B------:R-:W-:Y:S02]  /*8ee0*/  IMAD.MOV.U32 R10, RZ, RZ, 0x1 ;  /* 0x00000001ff0a7424 */ /* 0x000fe400078e00ff */
[----:B------:R-:W-:Y:S01]  /*8ef0*/  IMAD.MOV.U32 R4, RZ, RZ, R16 ;  /* 0x000000ffff047224 */ /* 0x000fe200078e0010 */
[----:B------:R-:W-:Y:S02]  /*8f00*/  SEL R5, R6, R17, !P2 ;  /* 0x0000001106057207 */ /* 0x000fe40005000000 */
[----:B------:R-:W-:-:S07]  /*8f10*/  SEL R6, R17, R6, !P2 ;  /* 0x0000000611067207 */ /* 0x000fce0005000000 */
.L_x_180:
[----:B------:R-:W-:Y:S05]  /*8f20*/  BSYNC B1 ;  /* 0x0000000000017941 */ /* 0x000fea0003800000 */
.L_x_179:
[----:B------:R-:W-:-:S13]  /*8f30*/  LOP3.LUT P1, RZ, R10, 0xff, RZ, 0xc0, !PT ;  /* 0x000000ff0aff7812 */ /* 0x000fda000782c0ff */
[----:B------:R-:W-:Y:S05]  /*8f40*/  @P1 BRA `(.L_x_183) ;  /* 0xfffffff4003c1947 */ /* 0x000fea000383ffff */
[----:B------:R-:W-:Y:S05]  /*8f50*/  BSYNC B0 ;  /* 0x0000000000007941 */ /* 0x000fea0003800000 */
.L_x_171:
[----:B------:R-:W-:-:S03]  /*8f60*/  UMOV UR4, 0xffffffff ;  /* 0xffffffff00047882 */ /* 0x000fc60000000000 */
[----:B------:R-:W-:Y:S05]  /*8f70*/  BRA.DIV UR4, `(.L_x_184) ;  /* 0x0000001604f07947 */ /* 0x000fea000b800000 */
[----:B------:R-:W-:-:S13]  /*8f80*/  ELECT P0, URZ, PT ;  /* 0x00000000003f782f */ /* 0x000fda0003800000 */
.L_x_233:
[----:B------:R-:W-:Y:S04]  /*8f90*/  BSSY B0, `(.L_x_185) ;  /* 0x0000154000007945 */ /* 0x000fe80003800000 */
[----:B------:R-:W-:Y:S05]  /*8fa0*/  @!P0 BRA `(.L_x_186) ;  /* 0x0000001400488947 */ /* 0x000fea0003800000 */
[----:B------:R-:W-:-:S04]  /*8fb0*/  LOP3.LUT R7, R7, 0x2, RZ, 0xfc, !PT ;  /* 0x0000000207077812 */ /* 0x000fc800078efcff */
[----:B------:R-:W-:-:S13]  /*8fc0*/  ISETP.NE.AND P0, PT, R7, 0x3, PT ;  /* 0x000000030700780c */ /* 0x000fda0003f05270 */
[----:B------:R-:W-:Y:S05]  /*8fd0*/  @!P0 BRA `(.L_x_187) ;  /* 0x0000000000048947 */ /* 0x000fea0003800000 */
[----:B------:R-:W-:Y:S01]  /*8fe0*/  BPT.TRAP 0x1 ;  /* 0x000000040000795c */ /* 0x000fe20000300000 */
.L_x_187:
[----:B------:R-:W0:Y:S01]  /*8ff0*/  S2R R3, SR_CgaCtaId ;  /* 0x0000000000037919 */ /* 0x000e220000008800 */
[----:B------:R-:W-:Y:S02]  /*9000*/  MOV R0, 0x400 ;  /* 0x0000040000007802 */ /* 0x000fe40000000f00 */
[----:B------:R-:W-:Y:S02]  /*9010*/  SHF.L.U32 R2, R12, 0x1f, RZ ;  /* 0x0000001f0c027819 */ /* 0x000fe400000006ff */
[----:B0-----:R-:W-:-:S05]  /*9020*/  LEA R0, R3, R0, 0x18 ;  /* 0x0000000003007211 */ /* 0x001fca00078ec0ff */
[----:B------:R-:W-:-:S04]  /*9030*/  VIADD R0, R0, 0x128 ;  /* 0x0000012800007836 */ /* 0x000fc80000000000 */
[C---:B------:R-:W-:Y:S02]  /*9040*/  IMAD R5, R15.reuse, 0x8, R0 ;  /* 0x000000080f057824 */ /* 0x040fe400078e0200 */
[----:B------:R-:W-:Y:S02]  /*9050*/  VIADD R15, R15, 0x1 ;  /* 0x000000010f0f7836 */ /* 0x000fe40000000000 */
[----:B------:R-:W0:Y:S03]  /*9060*/  SYNCS.PHASECHK.TRANS64.TRYWAIT P0, [R5+URZ], R2 ;  /* 0x00000002050075a7 */ /* 0x000e26000800017f */
[----:B------:R-:W-:-:S04]  /*9070*/  ISETP.NE.AND P1, PT, R15, 0x25, PT ;  /* 0x000000250f00780c */ /* 0x000fc80003f25270 */
[----:B------:R-:W-:Y:S02]  /*9080*/  SEL R3, RZ, 0x1, P1 ;  /* 0x00000001ff037807 */ /* 0x000fe40000800000 */
[----:B------:R-:W-:Y:S02]  /*9090*/  SEL R15, R15, RZ, P1 ;  /* 0x000000ff0f0f7207 */ /* 0x000fe40000800000 */
[----:B------:R-:W-:-:S03]  /*90a0*/  LOP3.LUT R12, R12, R3, RZ, 0x3c, !PT ;  /* 0x000000030c0c7212 */ /* 0x000fc600078e3cff */
[----:B------:R-:W-:Y:S01]  /*90b0*/  IMAD R7, R15, 0x8, R0 ;  /* 0x000000080f077824 */ /* 0x000fe200078e0200 */
[----:B------:R-:W-:Y:S01]  /*90c0*/  SHF.L.U32 R4, R12, 0x1f, RZ ;  /* 0x0000001f0c047819 */ /* 0x000fe200000006ff */
[----:B0-----:R-:W-:Y:S06]  /*90d0*/  @!P0 BRA `(.L_x_188) ;  /* 0x0000001400bc8947 */ /* 0x001fec0003800000 */
.L_x_234:
[----:B------:R-:W1:Y:S01]  /*90e0*/  SYNCS.PHASECHK.TRANS64.TRYWAIT P0, [R7+URZ], R4 ;  /* 0x00000004070075a7 */ /* 0x000e62000800017f */
[----:B0-----:R-:W-:-:S05]  /*90f0*/  VIADD R2, R15, 0x1 ;  /* 0x000000010f027836 */ /* 0x001fca0000000000 */
[----:B------:R-:W-:-:S04]  /*9100*/  ISETP.NE.AND P1, PT, R2, 0x25, PT ;  /* 0x000000250200780c */ /* 0x000fc80003f25270 */
[----:B------:R-:W-:Y:S02]  /*9110*/  SEL R3, RZ, 0x1, P1 ;  /* 0x00000001ff037807 */ /* 0x000fe40000800000 */
[----:B------:R-:W-:Y:S02]  /*9120*/  SEL R9, R2, RZ, P1 ;  /* 0x000000ff02097207 */ /* 0x000fe40000800000 */
[----:B------:R-:W-:-:S03]  /*9130*/  LOP3.LUT R12, R12, R3, RZ, 0x3c, !PT ;  /* 0x000000030c0c7212 */ /* 0x000fc600078e3cff */
[----:B------:R-:W-:Y:S01]  /*9140*/  IMAD R6, R9, 0x8, R0 ;  /* 0x0000000809067824 */ /* 0x000fe200078e0200 */
[----:B------:R-:W-:Y:S01]  /*9150*/  SHF.L.U32 R5, R12, 0x1f, RZ ;  /* 0x0000001f0c057819 */ /* 0x000fe200000006ff */
[----:B-1----:R-:W-:Y:S06]  /*9160*/  @!P0 BRA `(.L_x_189) ;  /* 0x0000001400ac8947 */ /* 0x002fec0003800000 */
.L_x_235:
[----:B------:R-:W1:Y:S01]  /*9170*/  SYNCS.PHASECHK.TRANS64.TRYWAIT P0, [R6+URZ], R5 ;  /* 0x00000005060075a7 */ /* 0x000e62000800017f */
[----:B------:R-:W-:-:S05]  /*9180*/  VIADD R2, R9, 0x1 ;  /* 0x0000000109027836 */ /* 0x000fca0000000000 */
[----:B------:R-:W-:-:S04]  /*9190*/  ISETP.NE.AND P1, PT, R2, 0x25, PT ;  /* 0x000000250200780c */ /* 0x000fc80003f25270 */
[----:B------:R-:W-:Y:S02]  /*91a0*/  SEL R3, RZ, 0x1, P1 ;  /* 0x00000001ff037807 */ /* 0x000fe40000800000 */
[----:B0-----:R-:W-:Y:S02]  /*91b0*/  SEL R7, R2, RZ, P1 ;  /* 0x000000ff02077207 */ /* 0x001fe40000800000 */
[----:B------:R-:W-:-:S03]  /*91c0*/  LOP3.LUT R12, R12, R3, RZ, 0x3c, !PT ;  /* 0x000000030c0c7212 */ /* 0x000fc600078e3cff */
[----:B------:R-:W-:Y:S01]  /*91d0*/  IMAD R9, R7, 0x8, R0 ;  /* 0x0000000807097824 */ /* 0x000fe200078e0200 */
[----:B------:R-:W-:Y:S01]  /*91e0*/  SHF.L.U32 R4, R12, 0x1f, RZ ;  /* 0x0000001f0c047819 */ /* 0x000fe200000006ff */
[----:B-1----:R-:W-:Y:S06]  /*91f0*/  @!P0 BRA `(.L_x_190) ;  /* 0x00000014009c8947 */ /* 0x002fec0003800000 */
.L_x_236:
[----:B------:R-:W1:Y:S01]  /*9200*/  SYNCS.PHASECHK.TRANS64.TRYWAIT P0, [R9+URZ], R4 ;  /* 0x00000004090075a7 */ /* 0x000e62000800017f */
[----:B------:R-:W-:-:S05]  /*9210*/  VIADD R2, R7, 0x1 ;  /* 0x0000000107027836 */ /* 0x000fca0000000000 */
[----:B------:R-:W-:-:S04]  /*9220*/  ISETP.NE.AND P1, PT, R2, 0x25, PT ;  /* 0x000000250200780c */ /* 0x000fc80003f25270 */
[----:B------:R-:W-:Y:S02]  /*9230*/  SEL R3, RZ, 0x1, P1 ;  /* 0x00000001ff037807 */ /* 0x000fe40000800000 */
[----:B------:R-:W-:Y:S02]  /*9240*/  SEL R7, R2, RZ, P1 ;  /* 0x000000ff02077207 */ /* 0x000fe40000800000 */
[----:B------:R-:W-:-:S03]  /*9250*/  LOP3.LUT R12, R12, R3, RZ, 0x3c, !PT ;  /* 0x000000030c0c7212 */ /* 0x000fc600078e3cff */
[----:B0-----:R-:W-:Y:S01]  /*9260*/  IMAD R6, R7, 0x8, R0 ;  /* 0x0000000807067824 */ /* 0x001fe200078e0200 */
[----:B------:R-:W-:Y:S01]  /*9270*/  SHF.L.U32 R5, R12, 0x1f, RZ ;  /* 0x0000001f0c057819 */ /* 0x000fe200000006ff */
[----:B-1----:R-:W-:Y:S06]  /*9280*/  @!P0 BRA `(.L_x_191) ;  /* 0x00000014008c8947 */ /* 0x002fec0003800000 */
.L_x_237:
        /* <DEDUP_REMOVED lines=9> */
.L_x_238:
        /* <DEDUP_REMOVED lines=9> */
.L_x_239:
        /* <DEDUP_REMOVED lines=9> */
.L_x_240:
        /* <DEDUP_REMOVED lines=9> */
.L_x_241:
        /* <DEDUP_REMOVED lines=9> */
.L_x_242:
        /* <DEDUP_REMOVED lines=9> */
.L_x_243:
        /* <DEDUP_REMOVED lines=9> */
.L_x_244:
        /* <DEDUP_REMOVED lines=9> */
.L_x_245:
        /* <DEDUP_REMOVED lines=9> */
.L_x_246:
        /* <DEDUP_REMOVED lines=9> */
.L_x_247:
        /* <DEDUP_REMOVED lines=9> */
.L_x_248:
        /* <DEDUP_REMOVED lines=9> */
.L_x_249:
        /* <DEDUP_REMOVED lines=9> */
.L_x_250:
        /* <DEDUP_REMOVED lines=9> */
.L_x_251:
        /* <DEDUP_REMOVED lines=9> */
.L_x_252:
        /* <DEDUP_REMOVED lines=9> */
.L_x_253:
        /* <DEDUP_REMOVED lines=9> */
.L_x_254:
        /* <DEDUP_REMOVED lines=9> */
.L_x_255:
        /* <DEDUP_REMOVED lines=9> */
.L_x_256:
        /* <DEDUP_REMOVED lines=9> */
.L_x_257:
        /* <DEDUP_REMOVED lines=9> */
.L_x_258:
        /* <DEDUP_REMOVED lines=9> */
.L_x_259:
        /* <DEDUP_REMOVED lines=9> */
.L_x_260:
        /* <DEDUP_REMOVED lines=9> */
.L_x_261:
        /* <DEDUP_REMOVED lines=9> */
.L_x_262:
        /* <DEDUP_REMOVED lines=9> */
.L_x_263:
        /* <DEDUP_REMOVED lines=9> */
.L_x_264:
        /* <DEDUP_REMOVED lines=9> */
.L_x_265:
        /* <DEDUP_REMOVED lines=9> */
.L_x_266:
[----:B------:R-:W1:Y:S01]  /*a2e0*/  SYNCS.PHASECHK.TRANS64.TRYWAIT P0, [R9+URZ], R4 ;  /* 0x00000004090075a7 */ /* 0x000e62000800017f */
[----:B------:R-:W-:-:S05]  /*a2f0*/  VIADD R2, R7, 0x1 ;  /* 0x0000000107027836 */ /* 0x000fca0000000000 */
[----:B------:R-:W-:-:S04]  /*a300*/  ISETP.NE.AND P1, PT, R2, 0x25, PT ;  /* 0x000000250200780c */ /* 0x000fc80003f25270 */
[----:B------:R-:W-:Y:S02]  /*a310*/  SEL R3, RZ, 0x1, P1 ;  /* 0x00000001ff037807 */ /* 0x000fe40000800000 */
[----:B------:R-:W-:Y:S02]  /*a320*/  SEL R7, R2, RZ, P1 ;  /* 0x000000ff02077207 */ /* 0x000fe40000800000 */
[----:B------:R-:W-:-:S03]  /*a330*/  LOP3.LUT R12, R12, R3, RZ, 0x3c, !PT ;  /* 0x000000030c0c7212 */ /* 0x000fc600078e3cff */
[----:B------:R-:W-:Y:S01]  /*a340*/  IMAD R8, R7, 0x8, R0 ;  /* 0x0000000807087824 */ /* 0x000fe200078e0200 */
[----:B0-----:R-:W-:Y:S01]  /*a350*/  SHF.L.U32 R5, R12, 0x1f, RZ ;  /* 0x0000001f0c057819 */ /* 0x001fe200000006ff */
[----:B-1----:R-:W-:Y:S06]  /*a360*/  @!P0 BRA `(.L_x_221) ;  /* 0x0000000c00ac8947 */ /* 0x002fec0003800000 */
.L_x_267:
[----:B------:R-:W1:Y:S01]  /*a370*/  SYNCS.PHASECHK.TRANS64.TRYWAIT P0, [R8+URZ], R5 ;  /* 0x00000005080075a7 */ /* 0x000e62000800017f */
[----:B------:R-:W-:-:S05]  /*a380*/  VIADD R2, R7, 0x1 ;  /* 0x0000000107027836 */ /* 0x000fca0000000000 */
[----:B------:R-:W-:-:S04]  /*a390*/  ISETP.NE.AND P1, PT, R2, 0x25, PT ;  /* 0x000000250200780c */ /* 0x000fc80003f25270 */
[----:B------:R-:W-:Y:S02]  /*a3a0*/  SEL R3, RZ, 0x1, P1 ;  /* 0x00000001ff037807 */ /* 0x000fe40000800000 */
[----:B------:R-:W-:Y:S02]  /*a3b0*/  SEL R7, R2, RZ, P1 ;  /* 0x000000ff02077207 */ /* 0x000fe40000800000 */
[----:B0-----:R-:W-:-:S03]  /*a3c0*/  LOP3.LUT R9, R12, R3, RZ, 0x3c, !PT ;  /* 0x000000030c097212 */ /* 0x001fc600078e3cff */
[----:B------:R-:W-:Y:S01]  /*a3d0*/  IMAD R11, R7, 0x8, R0 ;  /* 0x00000008070b7824 */ /* 0x000fe200078e0200 */
[----:B------:R-:W-:Y:S01]  /*a3e0*/  SHF.L.U32 R6, R9, 0x1f, RZ ;  /* 0x0000001f09067819 */ /* 0x000fe200000006ff */
[----:B-1----:R-:W-:Y:S06]  /*a3f0*/  @!P0 BRA `(.L_x_222) ;  /* 0x0000000c009c8947 */ /* 0x002fec0003800000 */
.L_x_268:
[----:B------:R-:W1:Y:S01]  /*a400*/  SYNCS.PHASECHK.TRANS64.TRYWAIT P0, [R11+URZ], R6 ;  /* 0x000000060b0075a7 */ /* 0x000e62000800017f */
[----:B------:R-:W-:-:S05]  /*a410*/  VIADD R2, R7, 0x1 ;  /* 0x0000000107027836 */ /* 0x000fca0000000000 */
[----:B------:R-:W-:-:S04]  /*a420*/  ISETP.NE.AND P1, PT, R2, 0x25, PT ;  /* 0x000000250200780c */ /* 0x000fc80003f25270 */
[----:B------:R-:W-:Y:S02]  /*a430*/  SEL R4, RZ, 0x1, P1 ;  /* 0x00000001ff047807 */ /* 0x000fe40000800000 */
[----:B------:R-:W-:Y:S02]  /*a440*/  SEL R3, R2, RZ, P1 ;  /* 0x000000ff02037207 */ /* 0x000fe40000800000 */
[----:B------:R-:W-:Y:S01]  /*a450*/  LOP3.LUT R4, R9, R4, RZ, 0x3c, !PT ;  /* 0x0000000409047212 */ /* 0x000fe200078e3cff */
[----:B-1----:R-:W-:Y:S06]  /*a460*/  @!P0 BRA `(.L_x_223) ;  /* 0x0000000c00948947 */ /* 0x002fec0003800000 */
.L_x_269:
[----:B------:R-:W-:Y:S01]  /*a470*/  IMAD R3, R3, 0x8, R0 ;  /* 0x0000000803037824 */ /* 0x000fe200078e0200 */
[----:B------:R-:W-:-:S07]  /*a480*/  SHF.L.U32 R0, R4, 0x1f, RZ ;  /* 0x0000001f04007819 */ /* 0x000fce00000006ff */
.L_x_224:
[----:B--2---:R2:W3:Y:S02]  /*a490*/  SYNCS.PHASECHK.TRANS64.TRYWAIT P0, [R3+URZ], R0 ;  /* 0x00000000030075a7 */ /* 0x0044e4000800017f */
[----:B---3--:R-:W-:Y:S05]  /*a4a0*/  @!P0 NANOSLEEP.SYNCS 0x989680 ;  /* 0x009896800000895d */ /* 0x008fea0003900000 */
[----:B------:R-:W3:Y:S02]  /*a4b0*/  @!P0 SYNCS.PHASECHK.TRANS64 P0, [R3+URZ], R0 ;  /* 0x00000000030085a7 */ /* 0x000ee4000800007f */
[----:B---3--:R-:W-:Y:S05]  /*a4c0*/  @!P0 BRA `(.L_x_224) ;  /* 0xfffffffc00f08947 */ /* 0x008fea000383ffff */
.L_x_186:
[----:B------:R-:W-:Y:S05]  /*a4d0*/  BSYNC B0 ;  /* 0x0000000000007941 */ /* 0x000fea0003800000 */
.L_x_185:
[----:B------:R-:W-:Y:S05]  /*a4e0*/  EXIT ;  /* 0x000000000000794d */ /* 0x000fea0003800000 */
.L_x_16:
[----:B0-----:R-:W-:-:S04]  /*a4f0*/  IMAD.U32 R17, RZ, RZ, UR15 ;  /* 0x0000000fff117e24 */ /* 0x001fc8000f8e00ff */
[----:B------:R0:W1:Y:S03]  /*a500*/  SYNCS.PHASECHK.TRANS64.TRYWAIT P0, [R17+URZ+-0x8], R16 ;  /* 0xfffff810110075a7 */ /* 0x000066000800017f */
[----:B-1----:R-:W-:Y:S05]  /*a510*/  @!P0 NANOSLEEP.SYNCS 0x989680 ;  /* 0x009896800000895d */ /* 0x002fea0003900000 */
[----:B------:R-:W1:Y:S02]  /*a520*/  @!P0 SYNCS.PHASECHK.TRANS64 P0, [R17+URZ+-0x8], R16 ;  /* 0xfffff810110085a7 */ /* 0x000e64000800007f */
[----:B-1----:R-:W-:Y:S05]  /*a530*/  @!P0 BRA `(.L_x_16) ;  /* 0xfffffffc00ec8947 */ /* 0x002fea000383ffff */
[----:B------:R-:W-:Y:S05]  /*a540*/  BRA `(.L_x_225) ;  /* 0xffffff7000dc7947 */ /* 0x000fea000383ffff */
.L_x_21:
[----:B-1----:R-:W-:-:S04]  /*a550*/  IMAD.U32 R17, RZ, RZ, UR6 ;  /* 0x00000006ff117e24 */ /* 0x002fc8000f8e00ff */
[----:B------:R1:W2:Y:S03]  /*a560*/  SYNCS.PHASECHK.TRANS64.TRYWAIT P0, [R17+URZ], R16 ;  /* 0x00000010110075a7 */ /* 0x0002a6000800017f */
[----:B--2---:R-:W-:Y:S05]  /*a570*/  @!P0 NANOSLEEP.SYNCS 0x989680 ;  /* 0x009896800000895d */ /* 0x004fea0003900000 */
[----:B------:R-:W2:Y:S02]  /*a580*/  @!P0 SYNCS.PHASECHK.TRANS64 P0, [R17+URZ], R16 ;  /* 0x00000010110085a7 */ /* 0x000ea4000800007f */
[----:B--2---:R-:W-:Y:S05]  /*a590*/  @!P0 BRA `(.L_x_21) ;  /* 0xfffffffc00ec8947 */ /* 0x004fea000383ffff */
[----:B------:R-:W-:Y:S05]  /*a5a0*/  BRA `(.L_x_20) ;  /* 0xffffff7800087947 */ /* 0x000fea000383ffff */
.L_x_27:
[----:B-1----:R-:W-:-:S04]  /*a5b0*/  IMAD.U32 R18, RZ, RZ, UR9 ;  /* 0x00000009ff127e24 */ /* 0x002fc8000f8e00ff */
[----:B------:R1:W2:Y:S03]  /*a5c0*/  SYNCS.PHASECHK.TRANS64.TRYWAIT P0, [R18+URZ], R17 ;  /* 0x00000011120075a7 */ /* 0x0002a6000800017f */
[----:B--2---:R-:W-:Y:S05]  /*a5d0*/  @!P0 NANOSLEEP.SYNCS 0x989680 ;  /* 0x009896800000895d */ /* 0x004fea0003900000 */
[----:B------:R-:W2:Y:S02]  /*a5e0*/  @!P0 SYNCS.PHASECHK.TRANS64 P0, [R18+URZ], R17 ;  /* 0x00000011120085a7 */ /* 0x000ea4000800007f */
[----:B--2---:R-:W-:Y:S05]  /*a5f0*/  @!P0 BRA `(.L_x_27) ;  /* 0xfffffffc00ec8947 */ /* 0x004fea000383ffff */
[----:B------:R-:W-:Y:S05]  /*a600*/  BRA `(.L_x_26) ;  /* 0xffffff80002c7947 */ /* 0x000fea000383ffff */
.L_x_35:
[----:B0-----:R-:W-:-:S04]  /*a610*/  IMAD.U32 R17, RZ, RZ, UR15 ;  /* 0x0000000fff117e24 */ /* 0x001fc8000f8e00ff */
[----:B------:R0:W1:Y:S03]  /*a620*/  SYNCS.PHASECHK.TRANS64.TRYWAIT P0, [R17+URZ+0x8], R16 ;  /* 0x00000810110075a7 */ /* 0x000066000800017f */
[----:B-1----:R-:W-:Y:S05]  /*a630*/  @!P0 NANOSLEEP.SYNCS 0x989680 ;  /* 0x009896800000895d */ /* 0x002fea0003900000 */
[----:B------:R-:W1:Y:S02]  /*a640*/  @!P0 SYNCS.PHASECHK.TRANS64 P0, [R17+URZ+0x8], R16 ;  /* 0x00000810110085a7 */ /* 0x000e64000800007f */
[----:B-1----:R-:W-:Y:S05]  /*a650*/  @!P0 BRA `(.L_x_35) ;  /* 0xfffffffc00ec8947 */ /* 0x002fea000383ffff */
[----:B------:R-:W-:Y:S05]  /*a660*/  BRA `(.L_x_226) ;  /* 0xffffff8c00807947 */ /* 0x000fea000383ffff */
.L_x_172:
[----:B------:R-:W-:Y:S01]  /*a670*/  BSSY B1, `(.L_x_227) ;  /* 0x0000006000017945 */ /* 0x000fe20003800000 */
[----:B------:R-:W-:-:S07]  /*a680*/  IMAD.MOV.U32 R10, RZ, RZ, -0x1 ;  /* 0xffffffffff0a7424 */ /* 0x000fce00078e00ff */
[----:B------:R-:W-:Y:S05]  /*a690*/  WARPSYNC.COLLECTIVE R10, `(.L_x_228) ;  /* 0x000000000a0c7348 */ /* 0x000fea0003c00000 */
[----:B------:R-:W-:Y:S02]  /*a6a0*/  ELECT P1, UR62, PT ;  /* 0x00000000003e782f */ /* 0x000fe40003820000 */
[----:B------:R-:W-:Y:S01]  /*a6b0*/  MOV R10, UR62 ;  /* 0x0000003e000a7c02 */ /* 0x000fe20008000f00 */
[----:B------:R-:W-:Y:S10]  /*a6c0*/  ENDCOLLECTIVE ;  /* 0x000000000000791b */ /* 0x000ff40003800000 */
.L_x_228:
[----:B------:R-:W-:Y:S05]  /*a6d0*/  BSYNC B1 ;  /* 0x0000000000017941 */ /* 0x000fea0003800000 */
.L_x_227:
[----:B------:R-:W-:Y:S05]  /*a6e0*/  BRA `(.L_x_229) ;  /* 0xffffffdc00607947 */ /* 0x000fea000383ffff */
.L_x_175:
[----:B-1----:R1:W2:Y:S02]  /*a6f0*/  SYNCS.PHASECHK.TRANS64.TRYWAIT P1, [R19+URZ+0x128], R10 ;  /* 0x0001280a130075a7 */ /* 0x0022a4000802017f */
[----:B--2---:R-:W-:Y:S05]  /*a700*/  @!P1 NANOSLEEP.SYNCS 0x989680 ;  /* 0x009896800000995d */ /* 0x004fea0003900000 */
[----:B------:R-:W2:Y:S02]  /*a710*/  @!P1 SYNCS.PHASECHK.TRANS64 P1, [R19+URZ+0x128], R10 ;  /* 0x0001280a130095a7 */ /* 0x000ea4000802007f */
[----:B--2---:R-:W-:Y:S05]  /*a720*/  @!P1 BRA `(.L_x_175) ;  /* 0xfffffffc00f09947 */ /* 0x004fea000383ffff */
[----:B------:R-:W-:Y:S05]  /*a730*/  BRA `(.L_x_230) ;  /* 0xffffffdc00947947 */ /* 0x000fea000383ffff */
.L_x_184:
[----:B------:R-:W-:Y:S01]  /*a740*/  BSSY B0, `(.L_x_231) ;  /* 0x0000006000007945 */ /* 0x000fe20003800000 */
[----:B------:R-:W-:-:S07]  /*a750*/  IMAD.MOV.U32 R10, RZ, RZ, -0x1 ;  /* 0xffffffffff0a7424 */ /* 0x000fce00078e00ff */
[----:B------:R-:W-:Y:S05]  /*a760*/  WARPSYNC.COLLECTIVE R10, `(.L_x_232) ;  /* 0x000000000a0c7348 */ /* 0x000fea0003c00000 */
[----:B------:R-:W-:Y:S02]  /*a770*/  ELECT P1, UR62, PT ;  /* 0x00000000003e782f */ /* 0x000fe40003820000 */
[----:B------:R-:W-:Y:S01]  /*a780*/  MOV R10, UR62 ;  /* 0x0000003e000a7c02 */ /* 0x000fe20008000f00 */
[----:B------:R-:W-:Y:S10]  /*a790*/  ENDCOLLECTIVE ;  /* 0x000000000000791b */ /* 0x000ff40003800000 */
.L_x_232:
[----:B------:R-:W-:Y:S05]  /*a7a0*/  BSYNC B0 ;  /* 0x0000000000007941 */ /* 0x000fea0003800000 */
.L_x_231:
[----:B------:R-:W-:Y:S01]  /*a7b0*/  PLOP3.LUT P0, PT, P1, PT, PT, 0x80, 0x0 ;  /* 0x000000000000781c */ /* 0x000fe20000f0f070 */
[----:B------:R-:W-:-:S12]  /*a7c0*/  BRA `(.L_x_233) ;  /* 0xffffffe400f07947 */ /* 0x000fd8000383ffff */
.L_x_188:
[----:B0-----:R0:W1:Y:S02]  /*a7d0*/  SYNCS.PHASECHK.TRANS64.TRYWAIT P0, [R5+URZ], R2 ;  /* 0x00000002050075a7 */ /* 0x001064000800017f */
[----:B-1----:R-:W-:Y:S05]  /*a7e0*/  @!P0 NANOSLEEP.SYNCS 0x989680 ;  /* 0x009896800000895d */ /* 0x002fea0003900000 */
[----:B------:R-:W1:Y:S02]  /*a7f0*/  @!P0 SYNCS.PHASECHK.TRANS64 P0, [R5+URZ], R2 ;  /* 0x00000002050085a7 */ /* 0x000e64000800007f */
[----:B-1----:R-:W-:Y:S05]  /*a800*/  @!P0 BRA `(.L_x_188) ;  /* 0xfffffffc00f08947 */ /* 0x002fea000383ffff */
[----:B------:R-:W-:Y:S05]  /*a810*/  BRA `(.L_x_234) ;  /* 0xffffffe800307947 */ /* 0x000fea000383ffff */
.L_x_189:
[----:B0-----:R0:W1:Y:S02]  /*a820*/  SYNCS.PHASECHK.TRANS64.TRYWAIT P0, [R7+URZ], R4 ;  /* 0x00000004070075a7 */ /* 0x001064000800017f */
[----:B-1----:R-:W-:Y:S05]  /*a830*/  @!P0 NANOSLEEP.SYNCS 0x989680 ;  /* 0x009896800000895d */ /* 0x002fea0003900000 */
[----:B------:R-:W1:Y:S02]  /*a840*/  @!P0 SYNCS.PHASECHK.TRANS64 P0, [R7+URZ], R4 ;  /* 0x00000004070085a7 */ /* 0x000e64000800007f */
[----:B-1----:R-:W-:Y:S05]  /*a850*/  @!P0 BRA `(.L_x_189) ;  /* 0xfffffffc00f08947 */ /* 0x002fea000383ffff */
[----:B------:R-:W-:Y:S05]  /*a860*/  BRA `(.L_x_235) ;  /* 0xffffffe800407947 */ /* 0x000fea000383ffff */
.L_x_190:
[----:B0-----:R0:W1:Y:S02]  /*a870*/  SYNCS.PHASECHK.TRANS64.TRYWAIT P0, [R6+URZ], R5 ;  /* 0x00000005060075a7 */ /* 0x001064000800017f */
[----:B-1----:R-:W-:Y:S05]  /*a880*/  @!P0 NANOSLEEP.SYNCS 0x989680 ;  /* 0x009896800000895d */ /* 0x002fea0003900000 */
[----:B------:R-:W1:Y:S02]  /*a890*/  @!P0 SYNCS.PHASECHK.TRANS64 P0, [R6+URZ], R5 ;  /* 0x00000005060085a7 */ /* 0x000e64000800007f */
[----:B-1----:R-:W-:Y:S05]  /*a8a0*/  @!P0 BRA `(.L_x_190) ;  /* 0xfffffffc00f08947 */ /* 0x002fea000383ffff */
[----:B------:R-:W-:Y:S05]  /*a8b0*/  BRA `(.L_x_236) ;  /* 0xffffffe800507947 */ /* 0x000fea000383ffff */
.L_x_191:
[----:B0-----:R0:W1:Y:S02]  /*a8c0*/  SYNCS.PHASECHK.TRANS64.TRYWAIT P0, [R9+URZ], R4 ;  /* 0x00000004090075a7 */ /* 0x001064000800017f */
[----:B-1----:R-:W-:Y:S05]  /*a8d0*/  @!P0 NANOSLEEP.SYNCS 0x989680 ;  /* 0x009896800000895d */ /* 0x002fea0003900000 */
[----:B------:R-:W1:Y:S02]  /*a8e0*/  @!P0 SYNCS.PHASECHK.TRANS64 P0, [R9+URZ], R4 ;  /* 0x00000004090085a7 */ /* 0x000e64000800007f */
[----:B-1----:R-:W-:Y:S05]  /*a8f0*/  @!P0 BRA `(.L_x_191) ;  /* 0xfffffffc00f08947 */ /* 0x002fea000383ffff */
[----:B------:R-:W-:Y:S05]  /*a900*/  BRA `(.L_x_237) ;  /* 0xffffffe800607947 */ /* 0x000fea000383ffff */
.L_x_192:
[----:B0-----:R0:W1:Y:S02]  /*a910*/  SYNCS.PHASECHK.TRANS64.TRYWAIT P0, [R6+URZ], R5 ;  /* 0x00000005060075a7 */ /* 0x001064000800017f */
[----:B-1----:R-:W-:Y:S05]  /*a920*/  @!P0 NANOSLEEP.SYNCS 0x989680 ;  /* 0x009896800000895d */ /* 0x002fea0003900000 */
[----:B------:R-:W1:Y:S02]  /*a930*/  @!P0 SYNCS.PHASECHK.TRANS64 P0, [R6+URZ], R5 ;  /* 0x00000005060085a7 */ /* 0x000e64000800007f */
[----:B-1----:R-:W-:Y:S05]  /*a940*/  @!P0 BRA `(.L_x_192) ;  /* 0xfffffffc00f08947 */ /* 0x002fea000383ffff */
[----:B------:R-:W-:Y:S05]  /*a950*/  BRA `(.L_x_238) ;  /* 0xffffffe800707947 */ /* 0x000fea000383ffff */
.L_x_193:
[----:B0-----:R0:W1:Y:S02]  /*a960*/  SYNCS.PHASECHK.TRANS64.TRYWAIT P0, [R9+URZ], R4 ;  /* 0x00000004090075a7 */ /* 0x001064000800017f */
[----:B-1----:R-:W-:Y:S05]  /*a970*/  @!P0 NANOSLEEP.SYNCS 0x989680 ;  /* 0x009896800000895d */ /* 0x002fea0003900000 */
[----:B------:R-:W1:Y:S02]  /*a980*/  @!P0 SYNCS.PHASECHK.TRANS64 P0, [R9+URZ], R4 ;  /* 0x00000004090085a7 */ /* 0x000e64000800007f */
[----:B-1----:R-:W-:Y:S05]  /*a990*/  @!P0 BRA `(.L_x_193) ;  /* 0xfffffffc00f08947 */ /* 0x002fea000383ffff */
[----:B------:R-:W-:Y:S05]  /*a9a0*/  BRA `(.L_x_239) ;  /* 0xffffffe800807947 */ /* 0x000fea000383ffff */
.L_x_194:
[----:B0-----:R0:W1:Y:S02]  /*a9b0*/  SYNCS.PHASECHK.TRANS64.TRYWAIT P0, [R6+URZ], R5 ;  /* 0x00000005060075a7 */ /* 0x001064000800017f */
[----:B-1----:R-:W-:Y:S05]  /*a9c0*/  @!P0 NANOSLEEP.SYNCS 0x989680 ;  /* 0x009896800000895d */ /* 0x002fea0003900000 */
[----:B------:R-:W1:Y:S02]  /*a9d0*/  @!P0 SYNCS.PHASECHK.TRANS64 P0, [R6+URZ], R5 ;  /* 0x00000005060085a7 */ /* 0x000e64000800007f */
[----:B-1----:R-:W-:Y:S05]  /*a9e0*/  @!P0 BRA `(.L_x_194) ;  /* 0xfffffffc00f08947 */ /* 0x002fea000383ffff */
[----:B------:R-:W-:Y:S05]  /*a9f0*/  BRA `(.L_x_240) ;  /* 0xffffffe800907947 */ /* 0x000fea000383ffff */
.L_x_195:
[----:B0-----:R0:W1:Y:S02]  /*aa00*/  SYNCS.PHASECHK.TRANS64.TRYWAIT P0, [R9+URZ], R4 ;  /* 0x00000004090075a7 */ /* 0x001064000800017f */
[----:B-1----:R-:W-:Y:S05]  /*aa10*/  @!P0 NANOSLEEP.SYNCS 0x989680 ;  /* 0x009896800000895d */ /* 0x002fea0003900000 */
[----:B------:R-:W1:Y:S02]  /*aa20*/  @!P0 SYNCS.PHASECHK.TRANS64 P0, [R9+URZ], R4 ;  /* 0x00000004090085a7 */ /* 0x000e64000800007f */
[----:B-1----:R-:W-:Y:S05]  /*aa30*/  @!P0 BRA `(.L_x_195) ;  /* 0xfffffffc00f08947 */ /* 0x002fea000383ffff */
[----:B------:R-:W-:Y:S05]  /*aa40*/  BRA `(.L_x_241) ;  /* 0xffffffe800a07947 */ /* 0x000fea000383ffff */
.L_x_196:
[----:B0-----:R0:W1:Y:S02]  /*aa50*/  SYNCS.PHASECHK.TRANS64.TRYWAIT P0, [R6+URZ], R5 ;  /* 0x00000005060075a7 */ /* 0x001064000800017f */
[----:B-1----:R-:W-:Y:S05]  /*aa60*/  @!P0 NANOSLEEP.SYNCS 0x989680 ;  /* 0x009896800000895d */ /* 0x002fea0003900000 */
[----:B------:R-:W1:Y:S02]  /*aa70*/  @!P0 SYNCS.PHASECHK.TRANS64 P0, [R6+URZ], R5 ;  /* 0x00000005060085a7 */ /* 0x000e64000800007f */
[----:B-1----:R-:W-:Y:S05]  /*aa80*/  @!P0 BRA `(.L_x_196) ;  /* 0xfffffffc00f08947 */ /* 0x002fea000383ffff */
[----:B------:R-:W-:Y:S05]  /*aa90*/  BRA `(.L_x_242) ;  /* 0xffffffe800b07947 */ /* 0x000fea000383ffff */
.L_x_197:
[----:B0-----:R0:W1:Y:S02]  /*aaa0*/  SYNCS.PHASECHK.TRANS64.TRYWAIT P0, [R9+URZ], R4 ;  /* 0x00000004090075a7 */ /* 0x001064000800017f */
[----:B-1----:R-:W-:Y:S05]  /*aab0*/  @!P0 NANOSLEEP.SYNCS 0x989680 ;  /* 0x009896800000895d */ /* 0x002fea0003900000 */
[----:B------:R-:W1:Y:S02]  /*aac0*/  @!P0 SYNCS.PHASECHK.TRANS64 P0, [R9+URZ], R4 ;  /* 0x00000004090085a7 */ /* 0x000e64000800007f */
[----:B-1----:R-:W-:Y:S05]  /*aad0*/  @!P0 BRA `(.L_x_197) ;  /* 0xfffffffc00f08947 */ /* 0x002fea000383ffff */
[----:B------:R-:W-:Y:S05]  /*aae0*/  BRA `(.L_x_243) ;  /* 0xffffffe800c07947 */ /* 0x000fea000383ffff */
.L_x_198:
[----:B0-----:R0:W1:Y:S02]  /*aaf0*/  SYNCS.PHASECHK.TRANS64.TRYWAIT P0, [R6+URZ], R5 ;  /* 0x00000005060075a7 */ /* 0x001064000800017f */
[----:B-1----:R-:W-:Y:S05]  /*ab00*/  @!P0 NANOSLEEP.SYNCS 0x989680 ;  /* 0x009896800000895d */ /* 0x002fea0003900000 */
[----:B------:R-:W1:Y:S02]  /*ab10*/  @!P0 SYNCS.PHASECHK.TRANS64 P0, [R6+URZ], R5 ;  /* 0x00000005060085a7 */ /* 0x000e64000800007f */
[----:B-1----:R-:W-:Y:S05]  /*ab20*/  @!P0 BRA `(.L_x_198) ;  /* 0xfffffffc00f08947 */ /* 0x002fea000383ffff */
[----:B------:R-:W-:Y:S05]  /*ab30*/  BRA `(.L_x_244) ;  /* 0xffffffe800d07947 */ /* 0x000fea000383ffff */
.L_x_199:
[----:B0-----:R0:W1:Y:S02]  /*ab40*/  SYNCS.PHASECHK.TRANS64.TRYWAIT P0, [R9+URZ], R4 ;  /* 0x00000004090075a7 */ /* 0x001064000800017f */
[----:B-1----:R-:W-:Y:S05]  /*ab50*/  @!P0 NANOSLEEP.SYNCS 0x989680 ;  /* 0x009896800000895d */ /* 0x002fea0003900000 */
[----:B------:R-:W1:Y:S02]  /*ab60*/  @!P0 SYNCS.PHASECHK.TRANS64 P0, [R9+URZ], R4 ;  /* 0x00000004090085a7 */ /* 0x000e64000800007f */
[----:B-1----:R-:W-:Y:S05]  /*ab70*/  @!P0 BRA `(.L_x_199) ;  /* 0xfffffffc00f08947 */ /* 0x002fea000383ffff */
[----:B------:R-:W-:Y:S05]  /*ab80*/  BRA `(.L_x_245) ;  /* 0xffffffe800e07947 */ /* 0x000fea000383ffff */
.L_x_200:
[----:B0-----:R0:W1:Y:S02]  /*ab90*/  SYNCS.PHASECHK.TRANS64.TRYWAIT P0, [R6+URZ], R5 ;  /* 0x00000005060075a7 */ /* 0x001064000800017f */
[----:B-1----:R-:W-:Y:S05]  /*aba0*/  @!P0 NANOSLEEP.SYNCS 0x989680 ;  /* 0x009896800000895d */ /* 0x002fea0003900000 */
[----:B------:R-:W1:Y:S02]  /*abb0*/  @!P0 SYNCS.PHASECHK.TRANS64 P0, [R6+URZ], R5 ;  /* 0x00000005060085a7 */ /* 0x000e64000800007f */
[----:B-1----:R-:W-:Y:S05]  /*abc0*/  @!P0 BRA `(.L_x_200) ;  /* 0xfffffffc00f08947 */ /* 0x002fea000383ffff */
[----:B------:R-:W-:Y:S05]  /*abd0*/  BRA `(.L_x_246) ;  /* 0xffffffe800f07947 */ /* 0x000fea000383ffff */
.L_x_201:
[----:B0-----:R0:W1:Y:S02]  /*abe0*/  SYNCS.PHASECHK.TRANS64.TRYWAIT P0, [R9+URZ], R4 ;  /* 0x00000004090075a7 */ /* 0x001064000800017f */
[----:B-1----:R-:W-:Y:S05]  /*abf0*/  @!P0 NANOSLEEP.SYNCS 0x989680 ;  /* 0x009896800000895d */ /* 0x002fea0003900000 */
[----:B------:R-:W1:Y:S02]  /*ac00*/  @!P0 SYNCS.PHASECHK.TRANS64 P0, [R9+URZ], R4 ;  /* 0x00000004090085a7 */ /* 0x000e64000800007f */
[----:B-1----:R-:W-:Y:S05]  /*ac10*/  @!P0 BRA `(.L_x_201) ;  /* 0xfffffffc00f08947 */ /* 0x002fea000383ffff */
[----:B------:R-:W-:Y:S05]  /*ac20*/  BRA `(.L_x_247) ;  /* 0xffffffec00007947 */ /* 0x000fea000383ffff */
.L_x_202:
[----:B0-----:R0:W1:Y:S02]  /*ac30*/  SYNCS.PHASECHK.TRANS64.TRYWAIT P0, [R6+URZ], R5 ;  /* 0x00000005060075a7 */ /* 0x001064000800017f */
[----:B-1----:R-:W-:Y:S05]  /*ac40*/  @!P0 NANOSLEEP.SYNCS 0x989680 ;  /* 0x009896800000895d */ /* 0x002fea0003900000 */
[----:B------:R-:W1:Y:S02]  /*ac50*/  @!P0 SYNCS.PHASECHK.TRANS64 P0, [R6+URZ], R5 ;  /* 0x00000005060085a7 */ /* 0x000e64000800007f */
[----:B-1----:R-:W-:Y:S05]  /*ac60*/  @!P0 BRA `(.L_x_202) ;  /* 0xfffffffc00f08947 */ /* 0x002fea000383ffff */
[----:B------:R-:W-:Y:S05]  /*ac70*/  BRA `(.L_x_248) ;  /* 0xffffffec00107947 */ /* 0x000fea000383ffff */
.L_x_203:
[----:B0-----:R0:W1:Y:S02]  /*ac80*/  SYNCS.PHASECHK.TRANS64.TRYWAIT P0, [R9+URZ], R4 ;  /* 0x00000004090075a7 */ /* 0x001064000800017f */
[----:B-1----:R-:W-:Y:S05]  /*ac90*/  @!P0 NANOSLEEP.SYNCS 0x989680 ;  /* 0x009896800000895d */ /* 0x002fea0003900000 */
[----:B------:R-:W1:Y:S02]  /*aca0*/  @!P0 SYNCS.PHASECHK.TRANS64 P0, [R9+URZ], R4 ;  /* 0x00000004090085a7 */ /* 0x000e64000800007f */
[----:B-1----:R-:W-:Y:S05]  /*acb0*/  @!P0 BRA `(.L_x_203) ;  /* 0xfffffffc00f08947 */ /* 0x002fea000383ffff */
[----:B------:R-:W-:Y:S05]  /*acc0*/  BRA `(.L_x_249) ;  /* 0xffffffec00207947 */ /* 0x000fea000383ffff */
.L_x_204:
[----:B0-----:R0:W1:Y:S02]  /*acd0*/  SYNCS.PHASECHK.TRANS64.TRYWAIT P0, [R6+URZ], R5 ;  /* 0x00000005060075a7 */ /* 0x001064000800017f */
[----:B-1----:R-:W-:Y:S05]  /*ace0*/  @!P0 NANOSLEEP.SYNCS 0x989680 ;  /* 0x009896800000895d */ /* 0x002fea0003900000 */
[----:B------:R-:W1:Y:S02]  /*acf0*/  @!P0 SYNCS.PHASECHK.TRANS64 P0, [R6+URZ], R5 ;  /* 0x00000005060085a7 */ /* 0x000e64000800007f */
[----:B-1----:R-:W-:Y:S05]  /*ad00*/  @!P0 BRA `(.L_x_204) ;  /* 0xfffffffc00f08947 */ /* 0x002fea000383ffff */
[----:B------:R-:W-:Y:S05]  /*ad10*/  BRA `(.L_x_250) ;  /* 0xffffffec00307947 */ /* 0x000fea000383ffff */
.L_x_205:
[----:B0-----:R0:W1:Y:S02]  /*ad20*/  SYNCS.PHASECHK.TRANS64.TRYWAIT P0, [R9+URZ], R4 ;  /* 0x00000004090075a7 */ /* 0x001064000800017f */
[----:B-1----:R-:W-:Y:S05]  /*ad30*/  @!P0 NANOSLEEP.SYNCS 0x989680 ;  /* 0x009896800000895d */ /* 0x002fea0003900000 */
[----:B------:R-:W1:Y:S02]  /*ad40*/  @!P0 SYNCS.PHASECHK.TRANS64 P0, [R9+URZ], R4 ;  /* 0x00000004090085a7 */ /* 0x000e64000800007f */
[----:B-1----:R-:W-:Y:S05]  /*ad50*/  @!P0 BRA `(.L_x_205) ;  /* 0xfffffffc00f08947 */ /* 0x002fea000383ffff */
[----:B------:R-:W-:Y:S05]  /*ad60*/  BRA `(.L_x_251) ;  /* 0xffffffec00407947 */ /* 0x000fea000383ffff */
.L_x_206:
[----:B0-----:R0:W1:Y:S02]  /*ad70*/  SYNCS.PHASECHK.TRANS64.TRYWAIT P0, [R6+URZ], R5 ;  /* 0x00000005060075a7 */ /* 0x001064000800017f */
[----:B-1----:R-:W-:Y:S05]  /*ad80*/  @!P0 NANOSLEEP.SYNCS 0x989680 ;  /* 0x009896800000895d */ /* 0x002fea0003900000 */
[----:B------:R-:W1:Y:S02]  /*ad90*/  @!P0 SYNCS.PHASECHK.TRANS64 P0, [R6+URZ], R5 ;  /* 0x00000005060085a7 */ /* 0x000e64000800007f */
[----:B-1----:R-:W-:Y:S05]  /*ada0*/  @!P0 BRA `(.L_x_206) ;  /* 0xfffffffc00f08947 */ /* 0x002fea000383ffff */
[----:B------:R-:W-:Y:S05]  /*adb0*/  BRA `(.L_x_252) ;  /* 0xffffffec00507947 */ /* 0x000fea000383ffff */
.L_x_207:
[----:B0-----:R0:W1:Y:S02]  /*adc0*/  SYNCS.PHASECHK.TRANS64.TRYWAIT P0, [R9+URZ], R4 ;  /* 0x00000004090075a7 */ /* 0x001064000800017f */
[----:B-1----:R-:W-:Y:S05]  /*add0*/  @!P0 NANOSLEEP.SYNCS 0x989680 ;  /* 0x009896800000895d */ /* 0x002fea0003900000 */
[----:B------:R-:W1:Y:S02]  /*ade0*/  @!P0 SYNCS.PHASECHK.TRANS64 P0, [R9+URZ], R4 ;  /* 0x00000004090085a7 */ /* 0x000e64000800007f */
[----:B-1----:R-:W-:Y:S05]  /*adf0*/  @!P0 BRA `(.L_x_207) ;  /* 0xfffffffc00f08947 */ /* 0x002fea000383ffff */
[----:B------:R-:W-:Y:S05]  /*ae00*/  BRA `(.L_x_253) ;  /* 0xffffffec00607947 */ /* 0x000fea000383ffff */
.L_x_208:
[----:B0-----:R0:W1:Y:S02]  /*ae10*/  SYNCS.PHASECHK.TRANS64.TRYWAIT P0, [R6+URZ], R5 ;  /* 0x00000005060075a7 */ /* 0x001064000800017f */
[----:B-1----:R-:W-:Y:S05]  /*ae20*/  @!P0 NANOSLEEP.SYNCS 0x989680 ;  /* 0x009896800000895d */ /* 0x002fea0003900000 */
[----:B------:R-:W1:Y:S02]  /*ae30*/  @!P0 SYNCS.PHASECHK.TRANS64 P0, [R6+URZ], R5 ;  /* 0x00000005060085a7 */ /* 0x000e64000800007f */
[----:B-1----:R-:W-:Y:S05]  /*ae40*/  @!P0 BRA `(.L_x_208) ;  /* 0xfffffffc00f08947 */ /* 0x002fea000383ffff */
[----:B------:R-:W-:Y:S05]  /*ae50*/  BRA `(.L_x_254) ;  /* 0xffffffec00707947 */ /* 0x000fea000383ffff */
.L_x_209:
[----:B0-----:R0:W1:Y:S02]  /*ae60*/  SYNCS.PHASECHK.TRANS64.TRYWAIT P0, [R9+URZ], R4 ;  /* 0x00000004090075a7 */ /* 0x001064000800017f */
[----:B-1----:R-:W-:Y:S05]  /*ae70*/  @!P0 NANOSLEEP.SYNCS 0x989680 ;  /* 0x009896800000895d */ /* 0x002fea0003900000 */
[----:B------:R-:W1:Y:S02]  /*ae80*/  @!P0 SYNCS.PHASECHK.TRANS64 P0, [R9+URZ], R4 ;  /* 0x00000004090085a7 */ /* 0x000e64000800007f */
[----:B-1----:R-:W-:Y:S05]  /*ae90*/  @!P0 BRA `(.L_x_209) ;  /* 0xfffffffc00f08947 */ /* 0x002fea000383ffff */
[----:B------:R-:W-:Y:S05]  /*aea0*/  BRA `(.L_x_255) ;  /* 0xffffffec00807947 */ /* 0x000fea000383ffff */
.L_x_210:
[----:B0-----:R0:W1:Y:S02]  /*aeb0*/  SYNCS.PHASECHK.TRANS64.TRYWAIT P0, [R6+URZ], R5 ;  /* 0x00000005060075a7 */ /* 0x001064000800017f */
[----:B-1----:R-:W-:Y:S05]  /*aec0*/  @!P0 NANOSLEEP.SYNCS 0x989680 ;  /* 0x009896800000895d */ /* 0x002fea0003900000 */
[----:B------:R-:W1:Y:S02]  /*aed0*/  @!P0 SYNCS.PHASECHK.TRANS64 P0, [R6+URZ], R5 ;  /* 0x00000005060085a7 */ /* 0x000e64000800007f */
[----:B-1----:R-:W-:Y:S05]  /*aee0*/  @!P0 BRA `(.L_x_210) ;  /* 0xfffffffc00f08947 */ /* 0x002fea000383ffff */
[----:B------:R-:W-:Y:S05]  /*aef0*/  BRA `(.L_x_256) ;  /* 0xffffffec00907947 */ /* 0x000fea000383ffff */
.L_x_211:
[----:B0-----:R0:W1:Y:S02]  /*af00*/  SYNCS.PHASECHK.TRANS64.TRYWAIT P0, [R9+URZ], R4 ;  /* 0x00000004090075a7 */ /* 0x001064000800017f */
[----:B-1----:R-:W-:Y:S05]  /*af10*/  @!P0 NANOSLEEP.SYNCS 0x989680 ;  /* 0x009896800000895d */ /* 0x002fea0003900000 */
[----:B------:R-:W1:Y:S02]  /*af20*/  @!P0 SYNCS.PHASECHK.TRANS64 P0, [R9+URZ], R4 ;  /* 0x00000004090085a7 */ /* 0x000e64000800007f */
[----:B-1----:R-:W-:Y:S05]  /*af30*/  @!P0 BRA `(.L_x_211) ;  /* 0xfffffffc00f08947 */ /* 0x002fea000383ffff */
[----:B------:R-:W-:Y:S05]  /*af40*/  BRA `(.L_x_257) ;  /* 0xffffffec00a07947 */ /* 0x000fea000383ffff */
.L_x_212:
[----:B0-----:R0:W1:Y:S02]  /*af50*/  SYNCS.PHASECHK.TRANS64.TRYWAIT P0, [R6+URZ], R5 ;  /* 0x00000005060075a7 */ /* 0x001064000800017f */
[----:B-1----:R-:W-:Y:S05]  /*af60*/  @!P0 NANOSLEEP.SYNCS 0x989680 ;  /* 0x009896800000895d */ /* 0x002fea0003900000 */
[----:B------:R-:W1:Y:S02]  /*af70*/  @!P0 SYNCS.PHASECHK.TRANS64 P0, [R6+URZ], R5 ;  /* 0x00000005060085a7 */ /* 0x000e64000800007f */
[----:B-1----:R-:W-:Y:S05]  /*af80*/  @!P0 BRA `(.L_x_212) ;  /* 0xfffffffc00f08947 */ /* 0x002fea000383ffff */
[----:B------:R-:W-:Y:S05]  /*af90*/  BRA `(.L_x_258) ;  /* 0xffffffec00b07947 */ /* 0x000fea000383ffff */
.L_x_213:
[----:B0-----:R0:W1:Y:S02]  /*afa0*/  SYNCS.PHASECHK.TRANS64.TRYWAIT P0, [R9+URZ], R4 ;  /* 0x00000004090075a7 */ /* 0x001064000800017f */
[----:B-1----:R-:W-:Y:S05]  /*afb0*/  @!P0 NANOSLEEP.SYNCS 0x989680 ;  /* 0x009896800000895d */ /* 0x002fea0003900000 */
[----:B------:R-:W1:Y:S02]  /*afc0*/  @!P0 SYNCS.PHASECHK.TRANS64 P0, [R9+URZ], R4 ;  /* 0x00000004090085a7 */ /* 0x000e64000800007f */
[----:B-1----:R-:W-:Y:S05]  /*afd0*/  @!P0 BRA `(.L_x_213) ;  /* 0xfffffffc00f08947 */ /* 0x002fea000383ffff */
[----:B------:R-:W-:Y:S05]  /*afe0*/  BRA `(.L_x_259) ;  /* 0xffffffec00c07947 */ /* 0x000fea000383ffff */
.L_x_214:
[----:B0-----:R0:W1:Y:S02]  /*aff0*/  SYNCS.PHASECHK.TRANS64.TRYWAIT P0, [R6+URZ], R5 ;  /* 0x00000005060075a7 */ /* 0x001064000800017f */
[----:B-1----:R-:W-:Y:S05]  /*b000*/  @!P0 NANOSLEEP.SYNCS 0x989680 ;  /* 0x009896800000895d */ /* 0x002fea0003900000 */
[----:B------:R-:W1:Y:S02]  /*b010*/  @!P0 SYNCS.PHASECHK.TRANS64 P0, [R6+URZ], R5 ;  /* 0x00000005060085a7 */ /* 0x000e64000800007f */
[----:B-1----:R-:W-:Y:S05]  /*b020*/  @!P0 BRA `(.L_x_214) ;  /* 0xfffffffc00f08947 */ /* 0x002fea000383ffff */
[----:B------:R-:W-:Y:S05]  /*b030*/  BRA `(.L_x_260) ;  /* 0xffffffec00d07947 */ /* 0x000fea000383ffff */
.L_x_215:
[----:B0-----:R0:W1:Y:S02]  /*b040*/  SYNCS.PHASECHK.TRANS64.TRYWAIT P0, [R9+URZ], R4 ;  /* 0x00000004090075a7 */ /* 0x001064000800017f */
[----:B-1----:R-:W-:Y:S05]  /*b050*/  @!P0 NANOSLEEP.SYNCS 0x989680 ;  /* 0x009896800000895d */ /* 0x002fea0003900000 */
[----:B------:R-:W1:Y:S02]  /*b060*/  @!P0 SYNCS.PHASECHK.TRANS64 P0, [R9+URZ], R4 ;  /* 0x00000004090085a7 */ /* 0x000e64000800007f */
[----:B-1----:R-:W-:Y:S05]  /*b070*/  @!P0 BRA `(.L_x_215) ;  /* 0xfffffffc00f08947 */ /* 0x002fea000383ffff */
[----:B------:R-:W-:Y:S05]  /*b080*/  BRA `(.L_x_261) ;  /* 0xffffffec00e07947 */ /* 0x000fea000383ffff */
.L_x_216:
[----:B0-----:R0:W1:Y:S02]  /*b090*/  SYNCS.PHASECHK.TRANS64.TRYWAIT P0, [R6+URZ], R5 ;  /* 0x00000005060075a7 */ /* 0x001064000800017f */
[----:B-1----:R-:W-:Y:S05]  /*b0a0*/  @!P0 NANOSLEEP.SYNCS 0x989680 ;  /* 0x009896800000895d */ /* 0x002fea0003900000 */
[----:B------:R-:W1:Y:S02]  /*b0b0*/  @!P0 SYNCS.PHASECHK.TRANS64 P0, [R6+URZ], R5 ;  /* 0x00000005060085a7 */ /* 0x000e64000800007f */
[----:B-1----:R-:W-:Y:S05]  /*b0c0*/  @!P0 BRA `(.L_x_216) ;  /* 0xfffffffc00f08947 */ /* 0x002fea000383ffff */
[----:B------:R-:W-:Y:S05]  /*b0d0*/  BRA `(.L_x_262) ;  /* 0xffffffec00f07947 */ /* 0x000fea000383ffff */
.L_x_217:
[----:B0-----:R0:W1:Y:S02]  /*b0e0*/  SYNCS.PHASECHK.TRANS64.TRYWAIT P0, [R9+URZ], R4 ;  /* 0x00000004090075a7 */ /* 0x001064000800017f */
[----:B-1----:R-:W-:Y:S05]  /*b0f0*/  @!P0 NANOSLEEP.SYNCS 0x989680 ;  /* 0x009896800000895d */ /* 0x002fea0003900000 */
[----:B------:R-:W1:Y:S02]  /*b100*/  @!P0 SYNCS.PHASECHK.TRANS64 P0, [R9+URZ], R4 ;  /* 0x00000004090085a7 */ /* 0x000e64000800007f */
[----:B-1----:R-:W-:Y:S05]  /*b110*/  @!P0 BRA `(.L_x_217) ;  /* 0xfffffffc00f08947 */ /* 0x002fea000383ffff */
[----:B------:R-:W-:Y:S05]  /*b120*/  BRA `(.L_x_263) ;  /* 0xfffffff000007947 */ /* 0x000fea000383ffff */
.L_x_218:
[----:B0-----:R0:W1:Y:S02]  /*b130*/  SYNCS.PHASECHK.TRANS64.TRYWAIT P0, [R6+URZ], R5 ;  /* 0x00000005060075a7 */ /* 0x001064000800017f */
[----:B-1----:R-:W-:Y:S05]  /*b140*/  @!P0 NANOSLEEP.SYNCS 0x989680 ;  /* 0x009896800000895d */ /* 0x002fea0003900000 */
[----:B------:R-:W1:Y:S02]  /*b150*/  @!P0 SYNCS.PHASECHK.TRANS64 P0, [R6+URZ], R5 ;  /* 0x00000005060085a7 */ /* 0x000e64000800007f */
[----:B-1----:R-:W-:Y:S05]  /*b160*/  @!P0 BRA `(.L_x_218) ;  /* 0xfffffffc00f08947 */ /* 0x002fea000383ffff */
[----:B------:R-:W-:Y:S05]  /*b170*/  BRA `(.L_x_264) ;  /* 0xfffffff000107947 */ /* 0x000fea000383ffff */
.L_x_219:
[----:B0-----:R0:W1:Y:S02]  /*b180*/  SYNCS.PHASECHK.TRANS64.TRYWAIT P0, [R9+URZ], R4 ;  /* 0x00000004090075a7 */ /* 0x001064000800017f */
[----:B-1----:R-:W-:Y:S05]  /*b190*/  @!P0 NANOSLEEP.SYNCS 0x989680 ;  /* 0x009896800000895d */ /* 0x002fea0003900000 */
[----:B------:R-:W1:Y:S02]  /*b1a0*/  @!P0 SYNCS.PHASECHK.TRANS64 P0, [R9+URZ], R4 ;  /* 0x00000004090085a7 */ /* 0x000e64000800007f */
[----:B-1----:R-:W-:Y:S05]  /*b1b0*/  @!P0 BRA `(.L_x_219) ;  /* 0xfffffffc00f08947 */ /* 0x002fea000383ffff */
[----:B------:R-:W-:Y:S05]  /*b1c0*/  BRA `(.L_x_265) ;  /* 0xfffffff000207947 */ /* 0x000fea000383ffff */
.L_x_220:
[----:B0-----:R0:W1:Y:S02]  /*b1d0*/  SYNCS.PHASECHK.TRANS64.TRYWAIT P0, [R6+URZ], R5 ;  /* 0x00000005060075a7 */ /* 0x001064000800017f */
[----:B-1----:R-:W-:Y:S05]  /*b1e0*/  @!P0 NANOSLEEP.SYNCS 0x989680 ;  /* 0x009896800000895d */ /* 0x002fea0003900000 */
[----:B------:R-:W1:Y:S02]  /*b1f0*/  @!P0 SYNCS.PHASECHK.TRANS64 P0, [R6+URZ], R5 ;  /* 0x00000005060085a7 */ /* 0x000e64000800007f */
[----:B-1----:R-:W-:Y:S05]  /*b200*/  @!P0 BRA `(.L_x_220) ;  /* 0xfffffffc00f08947 */ /* 0x002fea000383ffff */
[----:B------:R-:W-:Y:S05]  /*b210*/  BRA `(.L_x_266) ;  /* 0xfffffff000307947 */ /* 0x000fea000383ffff */
.L_x_221:
[----:B0-----:R0:W1:Y:S02]  /*b220*/  SYNCS.PHASECHK.TRANS64.TRYWAIT P0, [R9+URZ], R4 ;  /* 0x00000004090075a7 */ /* 0x001064000800017f */
[----:B-1----:R-:W-:Y:S05]  /*b230*/  @!P0 NANOSLEEP.SYNCS 0x989680 ;  /* 0x009896800000895d */ /* 0x002fea0003900000 */
[----:B------:R-:W1:Y:S02]  /*b240*/  @!P0 SYNCS.PHASECHK.TRANS64 P0, [R9+URZ], R4 ;  /* 0x00000004090085a7 */ /* 0x000e64000800007f */
[----:B-1----:R-:W-:Y:S05]  /*b250*/  @!P0 BRA `(.L_x_221) ;  /* 0xfffffffc00f08947 */ /* 0x002fea000383ffff */
[----:B------:R-:W-:Y:S05]  /*b260*/  BRA `(.L_x_267) ;  /* 0xfffffff000407947 */ /* 0x000fea000383ffff */
.L_x_222:
[----:B0-----:R0:W1:Y:S02]  /*b270*/  SYNCS.PHASECHK.TRANS64.TRYWAIT P0, [R8+URZ], R5 ;  /* 0x00000005080075a7 */ /* 0x001064000800017f */
[----:B-1----:R-:W-:Y:S05]  /*b280*/  @!P0 NANOSLEEP.SYNCS 0x989680 ;  /* 0x009896800000895d */ /* 0x002fea0003900000 */
[----:B------:R-:W1:Y:S02]  /*b290*/  @!P0 SYNCS.PHASECHK.TRANS64 P0, [R8+URZ], R5 ;  /* 0x00000005080085a7 */ /* 0x000e64000800007f */
[----:B-1----:R-:W-:Y:S05]  /*b2a0*/  @!P0 BRA `(.L_x_222) ;  /* 0xfffffffc00f08947 */ /* 0x002fea000383ffff */
[----:B------:R-:W-:Y:S05]  /*b2b0*/  BRA `(.L_x_268) ;  /* 0xfffffff000507947 */ /* 0x000fea000383ffff */
.L_x_223:
[----:B-1----:R1:W2:Y:S02]  /*b2c0*/  SYNCS.PHASECHK.TRANS64.TRYWAIT P0, [R11+URZ], R6 ;  /* 0x000000060b0075a7 */ /* 0x0022a4000800017f */
[----:B--2---:R-:W-:Y:S05]  /*b2d0*/  @!P0 NANOSLEEP.SYNCS 0x989680 ;  /* 0x009896800000895d */ /* 0x004fea0003900000 */
[----:B------:R-:W2:Y:S02]  /*b2e0*/  @!P0 SYNCS.PHASECHK.TRANS64 P0, [R11+URZ], R6 ;  /* 0x000000060b0085a7 */ /* 0x000ea4000800007f */
[----:B--2---:R-:W-:Y:S05]  /*b2f0*/  @!P0 BRA `(.L_x_223) ;  /* 0xfffffffc00f08947 */ /* 0x004fea000383ffff */
[----:B------:R-:W-:Y:S05]  /*b300*/  BRA `(.L_x_269) ;  /* 0xfffffff000587947 */ /* 0x000fea000383ffff */
.L_x_270:
[----:B------:R-:W-:-:S00]  /*b310*/  BRA `(.L_x_270) ;  /* 0xfffffffc00fc7947 */ /* 0x000fc0000383ffff */
[----:B------:R-:W-:-:S00]  /*b320*/  NOP ;  /* 0x0000000000007918 */ /* 0x000fc00000000000 */
        /* <DEDUP_REMOVED lines=13> */
.L_x_271:


//--------------------- .nv.shared._ZN7cutlass13device_kernelINS_4gemm6kernel13GemmUniversalIN4cute5tupleIJiiiiEEENS1_10collective13CollectiveMmaINS1_37MainloopSm90TmaGmmaWarpSpecializedFP8ILi37ENS5_IJNS4_1CILi1EEESB_SB_EEENS1_32KernelTmaWarpSpecializedPingpongEEENS5_IJNSA_ILi64EEENSA_ILi128EEENSA_ILi32EEEEEENS_12float_e4m3_tENS5_IJlSB_lEEESJ_SK_NS4_8TiledMMAINS4_8MMA_AtomIJNS4_4SM904GMMA31MMA_64x128x32_F32E4M3E4M3_SS_TNILNSO_7ScaleInE1ELSQ_1EEEEEENS4_6LayoutISC_NS5_IJNSA_ILi0EEESU_SU_EEEEENS5_IJNS4_10UnderscoreESX_SX_EEEEENS4_13SM90_TMA_LOADENS4_14ComposedLayoutINS4_7SwizzleILi1ELi4ELi3EEENS4_18smem_ptr_flag_bitsILi8EEENST_INS5_IJNSA_ILi8EEESH_EEENS5_IJSH_SB_EEEEEEEvNS4_8identityES10_S1A_vS1B_EENS_8epilogue10collective6detail29Sm90TmaWarpSpecializedAdapterINS1E_15DefaultEpilogueISJ_SK_SK_NS1D_6thread17LinearCombinationISJ_Li1EffLNS1I_9ScaleType4KindE0ELNS_15FloatRoundStyleE2ESJ_EENS1_15EpilogueDefaultEEEEEvvEEEEvNT_6ParamsE --------------------------
	.section	.nv.shared._ZN7cutlass13device_kernelINS_4gemm6kernel13GemmUniversalIN4cute5tupleIJiiiiEEENS1_10collective13CollectiveMmaINS1_37MainloopSm90TmaGmmaWarpSpecializedFP8ILi37ENS5_IJNS4_1CILi1EEESB_SB_EEENS1_32KernelTmaWarpSpecializedPingpongEEENS5_IJNSA_ILi64EEENSA_ILi128EEENSA_ILi32EEEEEENS_12float_e4m3_tENS5_IJlSB_lEEESJ_SK_NS4_8TiledMMAINS4_8MMA_AtomIJNS4_4SM904GMMA31MMA_64x128x32_F32E4M3E4M3_SS_TNILNSO_7ScaleInE1ELSQ_1EEEEEENS4_6LayoutISC_NS5_IJNSA_ILi0EEESU_SU_EEEEENS5_IJNS4_10UnderscoreESX_SX_EEEEENS4_13SM90_TMA_LOADENS4_14ComposedLayoutINS4_7SwizzleILi1ELi4ELi3EEENS4_18smem_ptr_flag_bitsILi8EEENST_INS5_IJNSA_ILi8EEESH_EEENS5_IJSH_SB_EEEEEEEvNS4_8identityES10_S1A_vS1B_EENS_8epilogue10collective6detail29Sm90TmaWarpSpecializedAdapterINS1E_15DefaultEpilogueISJ_SK_SK_NS1D_6thread17LinearCombinationISJ_Li1EffLNS1I_9ScaleType4KindE0ELNS_15FloatRoundStyleE2ESJ_EENS1_15EpilogueDefaultEEEEEvvEEEEvNT_6ParamsE,"aw",@nobits
	.sectionflags	@""
	.align	16
	.zero		1024


//--------------------- .nv.shared.reserved.0     --------------------------
	.section	.nv.shared.reserved.0,"aw",@nobits
	.weak		__nv_reservedSMEM_offset_0_alias
	.size		__nv_reservedSMEM_offset_0_alias, 0, 0
	.other		__nv_reservedSMEM_offset_0_alias,@"STO_CUDA_RESERVED_SHARED STV_DEFAULT"
__nv_reservedSMEM_offset_0_alias:
	.zero		0


//--------------------- .nv.global                --------------------------
	.section	.nv.global,"aw",@nobits
.nv.global:
	.type		_ZN39_INTERNAL_1b96c252_4_k_cu_c547bf74_25094cute1_E,@object
	.size		_ZN39_INTERNAL_1b96c252_4_k_cu_c547bf74_25094cute1_E,(_ZN39_INTERNAL_1b96c252_4_k_cu_c547bf74_25094cuda3std3__45__cpo6cbeginE - _ZN39_INTERNAL_1b96c252_4_k_cu_c547bf74_25094cute1_E)
_ZN39_INTERNAL_1b96c252_4_k_cu_c547bf74_25094cute1_E:
	.zero		1
	.type		_ZN39_INTERNAL_1b96c252_4_k_cu_c547bf74_25094cuda3std3__45__cpo6cbeginE,@object
	.size		_ZN39_INTERNAL_1b96c252_4_k_cu_c547bf74_25094cuda3std3__45__cpo6cbeginE,(_ZN39_INTERNAL_1b96c252_4_k_cu_c547bf74_25094cuda3std3__48in_placeE - _ZN39_INTERNAL_1b96c252_4_k_cu_c547bf74_25094cuda3std3__45__cpo6cbeginE)
_ZN39_INTERNAL_1b96c252_4_k_cu_c547bf74_25094cuda3std3__45__cpo6cbeginE:
	.zero		1
	.type		_ZN39_INTERNAL_1b96c252_4_k_cu_c547bf74_25094cuda3std3__48in_placeE,@object
	.size		_ZN39_INTERNAL_1b96c252_4_k_cu_c547bf74_25094cuda3std3__48in_placeE,(_ZN39_INTERNAL_1b96c252_4_k_cu_c547bf74_25094cuda3std6ranges3__45__cpo9iter_moveE - _ZN39_INTERNAL_1b96c252_4_k_cu_c547bf74_25094cuda3std3__48in_placeE)
_ZN39_INTERNAL_1b96c252_4_k_cu_c547bf74_25094cuda3std3__48in_placeE:
	.zero		1
	.type		_ZN39_INTERNAL_1b96c252_4_k_cu_c547bf74_25094cuda3std6ranges3__45__cpo9iter_moveE,@object
	.size		_ZN39_INTERNAL_1b96c252_4_k_cu_c547bf74_25094cuda3std6ranges3__45__cpo9iter_moveE,(_ZN39_INTERNAL_1b96c252_4_k_cu_c547bf74_25094cuda3std3__45__cpo5beginE - _ZN39_INTERNAL_1b96c252_4_k_cu_c547bf74_25094cuda3std6ranges3__45__cpo9iter_moveE)
_ZN39_INTERNAL_1b96c252_4_k_cu_c547bf74_25094cuda3std6ranges3__45__cpo9iter_moveE:
	.zero		1
	.type		_ZN39_INTERNAL_1b96c252_4_k_cu_c547bf74_25094cuda3std3__45__cpo5beginE,@object
	.size		_ZN39_INTERNAL_1b96c252_4_k_cu_c547bf74_25094cuda3std3__45__cpo5beginE,(_ZN39_INTERNAL_1b96c252_4_k_cu_c547bf74_25094cuda3std3__441_GLOBAL__N__1b96c252_4_k_cu_c547bf74_25096ignoreE - _ZN39_INTERNAL_1b96c252_4_k_cu_c547bf74_25094cuda3std3__45__cpo5beginE)
_ZN39_INTERNAL_1b96c252_4_k_cu_c547bf74_25094cuda3std3__45__cpo5beginE:
	.zero		1
	.type		_ZN39_INTERNAL_1b96c252_4_k_cu_c547bf74_25094cuda3std3__441_GLOBAL__N__1b96c252_4_k_cu_c547bf74_25096ignoreE,@object
	.size		_ZN39_INTERNAL_1b96c252_4_k_cu_c547bf74_25094cuda3std3__441_GLOBAL__N__1b96c252_4_k_cu_c547bf74_25096ignoreE,(_ZN39_INTERNAL_1b96c252_4_k_cu_c547bf74_25094cute7productE - _ZN39_INTERNAL_1b96c252_4_k_cu_c547bf74_25094cuda3std3__441_GLOBAL__N__1b96c252_4_k_cu_c547bf74_25096ignoreE)
_ZN39_INTERNAL_1b96c252_4_k_cu_c547bf74_25094cuda3std3__441_GLOBAL__N__1b96c252_4_k_cu_c547bf74_25096ignoreE:
	.zero		1
	.type		_ZN39_INTERNAL_1b96c252_4_k_cu_c547bf74_25094cute7productE,@object
	.size		_ZN39_INTERNAL_1b96c252_4_k_cu_c547bf74_25094cute7productE,(_ZN39_INTERNAL_1b96c252_4_k_cu_c547bf74_25094cuda3std3__45__cpo3endE - _ZN39_INTERNAL_1b96c252_4_k_cu_c547bf74_25094cute7productE)
_ZN39_INTERNAL_1b96c252_4_k_cu_c547bf74_25094cute7productE:
	.zero		1
	.type		_ZN39_INTERNAL_1b96c252_4_k_cu_c547bf74_25094cuda3std3__45__cpo3endE,@object
	.size		_ZN39_INTERNAL_1b96c252_4_k_cu_c547bf74_25094cuda3std3__45__cpo3endE,(_ZN39_INTERNAL_1b96c252_4_k_cu_c547bf74_25094cuda3std3__419piecewise_constructE - _ZN39_INTERNAL_1b96c252_4_k_cu_c547bf74_25094cuda3std3__45__cpo3endE)
_ZN39_INTERNAL_1b96c252_4_k_cu_c547bf74_25094cuda3std3__45__cpo3endE:
	.zero		1
	.type		_ZN39_INTERNAL_1b96c252_4_k_cu_c547bf74_25094cuda3std3__419piecewise_constructE,@object
	.size		_ZN39_INTERNAL_1b96c252_4_k_cu_c547bf74_25094cuda3std3__419piecewise_constructE,(_ZN39_INTERNAL_1b96c252_4_k_cu_c547bf74_25094cuda3std3__45__cpo4cendE - _ZN39_INTERNAL_1b96c252_4_k_cu_c547bf74_25094cuda3std3__419piecewise_constructE)
_ZN39_INTERNAL_1b96c252_4_k_cu_c547bf74_25094cuda3std3__419piecewise_constructE:
	.zero		1
	.type		_ZN39_INTERNAL_1b96c252_4_k_cu_c547bf74_25094cuda3std3__45__cpo4cendE,@object
	.size		_ZN39_INTERNAL_1b96c252_4_k_cu_c547bf74_25094cuda3std3__45__cpo4cendE,(_ZN39_INTERNAL_1b96c252_4_k_cu_c547bf74_25094cuda3std6ranges3__45__cpo4swapE - _ZN39_INTERNAL_1b96c252_4_k_cu_c547bf74_25094cuda3std3__45__cpo4cendE)
_ZN39_INTERNAL_1b96c252_4_k_cu_c547bf74_25094cuda3std3__45__cpo4cendE:
	.zero		1
	.type		_ZN39_INTERNAL_1b96c252_4_k_cu_c547bf74_25094cuda3std6ranges3__45__cpo4swapE,@object
	.size		_ZN39_INTERNAL_1b96c252_4_k_cu_c547bf74_25094cuda3std6ranges3__45__cpo4swapE,(.L_7 - _ZN39_INTERNAL_1b96c252_4_k_cu_c547bf74_25094cuda3std6ranges3__45__cpo4swapE)
_ZN39_INTERNAL_1b96c252_4_k_cu_c547bf74_25094cuda3std6ranges3__45__cpo4swapE:
	.zero		1
.L_7:


//--------------------- .nv.constant0._ZN7cutlass13device_kernelINS_4gemm6kernel13GemmUniversalIN4cute5tupleIJiiiiEEENS1_10collective13CollectiveMmaINS1_37MainloopSm90TmaGmmaWarpSpecializedFP8ILi37ENS5_IJNS4_1CILi1EEESB_SB_EEENS1_32KernelTmaWarpSpecializedPingpongEEENS5_IJNSA_ILi64EEENSA_ILi128EEENSA_ILi32EEEEEENS_12float_e4m3_tENS5_IJlSB_lEEESJ_SK_NS4_8TiledMMAINS4_8MMA_AtomIJNS4_4SM904GMMA31MMA_64x128x32_F32E4M3E4M3_SS_TNILNSO_7ScaleInE1ELSQ_1EEEEEENS4_6LayoutISC_NS5_IJNSA_ILi0EEESU_SU_EEEEENS5_IJNS4_10UnderscoreESX_SX_EEEEENS4_13SM90_TMA_LOADENS4_14ComposedLayoutINS4_7SwizzleILi1ELi4ELi3EEENS4_18smem_ptr_flag_bitsILi8EEENST_INS5_IJNSA_ILi8EEESH_EEENS5_IJSH_SB_EEEEEEEvNS4_8identityES10_S1A_vS1B_EENS_8epilogue10collective6detail29Sm90TmaWarpSpecializedAdapterINS1E_15DefaultEpilogueISJ_SK_SK_NS1D_6thread17LinearCombinationISJ_Li1EffLNS1I_9ScaleType4KindE0ELNS_15FloatRoundStyleE2ESJ_EENS1_15EpilogueDefaultEEEEEvvEEEEvNT_6ParamsE --------------------------
	.section	.nv.constant0._ZN7cutlass13device_kernelINS_4gemm6kernel13GemmUniversalIN4cute5tupleIJiiiiEEENS1_10collective13CollectiveMmaINS1_37MainloopSm90TmaGmmaWarpSpecializedFP8ILi37ENS5_IJNS4_1CILi1EEESB_SB_EEENS1_32KernelTmaWarpSpecializedPingpongEEENS5_IJNSA_ILi64EEENSA_ILi128EEENSA_ILi32EEEEEENS_12float_e4m3_tENS5_IJlSB_lEEESJ_SK_NS4_8TiledMMAINS4_8MMA_AtomIJNS4_4SM904GMMA31MMA_64x128x32_F32E4M3E4M3_SS_TNILNSO_7ScaleInE1ELSQ_1EEEEEENS4_6LayoutISC_NS5_IJNSA_ILi0EEESU_SU_EEEEENS5_IJNS4_10UnderscoreESX_SX_EEEEENS4_13SM90_TMA_LOADENS4_14ComposedLayoutINS4_7SwizzleILi1ELi4ELi3EEENS4_18smem_ptr_flag_bitsILi8EEENST_INS5_IJNSA_ILi8EEESH_EEENS5_IJSH_SB_EEEEEEEvNS4_8identityES10_S1A_vS1B_EENS_8epilogue10collective6detail29Sm90TmaWarpSpecializedAdapterINS1E_15DefaultEpilogueISJ_SK_SK_NS1D_6thread17LinearCombinationISJ_Li1EffLNS1I_9ScaleType4KindE0ELNS_15FloatRoundStyleE2ESJ_EENS1_15EpilogueDefaultEEEEEvvEEEEvNT_6ParamsE,"a",@progbits
	.sectionflags	@""
	.align	4
.nv.constant0._ZN7cutlass13device_kernelINS_4gemm6kernel13GemmUniversalIN4cute5tupleIJiiiiEEENS1_10collective13CollectiveMmaINS1_37MainloopSm90TmaGmmaWarpSpecializedFP8ILi37ENS5_IJNS4_1CILi1EEESB_SB_EEENS1_32KernelTmaWarpSpecializedPingpongEEENS5_IJNSA_ILi64EEENSA_ILi128EEENSA_ILi32EEEEEENS_12float_e4m3_tENS5_IJlSB_lEEESJ_SK_NS4_8TiledMMAINS4_8MMA_AtomIJNS4_4SM904GMMA31MMA_64x128x32_F32E4M3E4M3_SS_TNILNSO_7ScaleInE1ELSQ_1EEEEEENS4_6LayoutISC_NS5_IJNSA_ILi0EEESU_SU_EEEEENS5_IJNS4_10UnderscoreESX_SX_EEEEENS4_13SM90_TMA_LOADENS4_14ComposedLayoutINS4_7SwizzleILi1ELi4ELi3EEENS4_18smem_ptr_flag_bitsILi8EEENST_INS5_IJNSA_ILi8EEESH_EEENS5_IJSH_SB_EEEEEEEvNS4_8identityES10_S1A_vS1B_EENS_8epilogue10collective6detail29Sm90TmaWarpSpecializedAdapterINS1E_15DefaultEpilogueISJ_SK_SK_NS1D_6thread17LinearCombinationISJ_Li1EffLNS1I_9ScaleType4KindE0ELNS_15FloatRoundStyleE2ESJ_EENS1_15EpilogueDefaultEEEEEvvEEEEvNT_6ParamsE:
	.zero		1664


//--------------------- SYMBOLS --------------------------

	.type		.nv.reservedSmem.offset0,@object
	.size		.nv.reservedSmem.offset0,0x4
